//
// Generated by NVIDIA NVVM Compiler
//
// Compiler Build ID: CL-36424714
// Cuda compilation tools, release 13.0, V13.0.88
// Based on NVVM 20.0.0
//

.version 9.0
.target sm_100
.address_size 64

	// .globl	_Z7stencilPfS_iS_
.const .align 4 .b8 const_stencilWeight[84];
// _ZZ14stencilShared1PfS_iE6buffer has been demoted
// _ZZ14stencilShared2PfS_iE6buffer has been demoted

.visible .entry _Z7stencilPfS_iS_(
	.param .u64 .ptr .align 1 _Z7stencilPfS_iS__param_0,
	.param .u64 .ptr .align 1 _Z7stencilPfS_iS__param_1,
	.param .u32 _Z7stencilPfS_iS__param_2,
	.param .u64 .ptr .align 1 _Z7stencilPfS_iS__param_3
)
{
	.reg .pred 	%p<2>;
	.reg .b32 	%r<7>;
	.reg .b32 	%f<64>;
	.reg .b64 	%rd<10>;

	ld.param.u64 	%rd1, [_Z7stencilPfS_iS__param_0];
	ld.param.u64 	%rd2, [_Z7stencilPfS_iS__param_1];
	ld.param.u32 	%r2, [_Z7stencilPfS_iS__param_2];
	ld.param.u64 	%rd3, [_Z7stencilPfS_iS__param_3];
	mov.u32 	%r3, %ctaid.x;
	mov.u32 	%r4, %ntid.x;
	mov.u32 	%r5, %tid.x;
	mad.lo.s32 	%r6, %r3, %r4, %r5;
	add.s32 	%r1, %r6, 11;
	setp.ge.s32 	%p1, %r1, %r2;
	@%p1 bra 	$L__BB0_2;
	cvta.to.global.u64 	%rd4, %rd2;
	cvta.to.global.u64 	%rd5, %rd1;
	cvta.to.global.u64 	%rd6, %rd3;
	mul.wide.s32 	%rd7, %r1, 4;
	add.s64 	%rd8, %rd5, %rd7;
	ld.global.f32 	%f1, [%rd8+-40];
	ld.global.f32 	%f2, [%rd6];
	fma.rn.f32 	%f3, %f1, %f2, 0f00000000;
	ld.global.f32 	%f4, [%rd8+-36];
	ld.global.f32 	%f5, [%rd6+4];
	fma.rn.f32 	%f6, %f4, %f5, %f3;
	ld.global.f32 	%f7, [%rd8+-32];
	ld.global.f32 	%f8, [%rd6+8];
	fma.rn.f32 	%f9, %f7, %f8, %f6;
	ld.global.f32 	%f10, [%rd8+-28];
	ld.global.f32 	%f11, [%rd6+12];
	fma.rn.f32 	%f12, %f10, %f11, %f9;
	ld.global.f32 	%f13, [%rd8+-24];
	ld.global.f32 	%f14, [%rd6+16];
	fma.rn.f32 	%f15, %f13, %f14, %f12;
	ld.global.f32 	%f16, [%rd8+-20];
	ld.global.f32 	%f17, [%rd6+20];
	fma.rn.f32 	%f18, %f16, %f17, %f15;
	ld.global.f32 	%f19, [%rd8+-16];
	ld.global.f32 	%f20, [%rd6+24];
	fma.rn.f32 	%f21, %f19, %f20, %f18;
	ld.global.f32 	%f22, [%rd8+-12];
	ld.global.f32 	%f23, [%rd6+28];
	fma.rn.f32 	%f24, %f22, %f23, %f21;
	ld.global.f32 	%f25, [%rd8+-8];
	ld.global.f32 	%f26, [%rd6+32];
	fma.rn.f32 	%f27, %f25, %f26, %f24;
	ld.global.f32 	%f28, [%rd8+-4];
	ld.global.f32 	%f29, [%rd6+36];
	fma.rn.f32 	%f30, %f28, %f29, %f27;
	ld.global.f32 	%f31, [%rd8];
	ld.global.f32 	%f32, [%rd6+40];
	fma.rn.f32 	%f33, %f31, %f32, %f30;
	ld.global.f32 	%f34, [%rd8+4];
	ld.global.f32 	%f35, [%rd6+44];
	fma.rn.f32 	%f36, %f34, %f35, %f33;
	ld.global.f32 	%f37, [%rd8+8];
	ld.global.f32 	%f38, [%rd6+48];
	fma.rn.f32 	%f39, %f37, %f38, %f36;
	ld.global.f32 	%f40, [%rd8+12];
	ld.global.f32 	%f41, [%rd6+52];
	fma.rn.f32 	%f42, %f40, %f41, %f39;
	ld.global.f32 	%f43, [%rd8+16];
	ld.global.f32 	%f44, [%rd6+56];
	fma.rn.f32 	%f45, %f43, %f44, %f42;
	ld.global.f32 	%f46, [%rd8+20];
	ld.global.f32 	%f47, [%rd6+60];
	fma.rn.f32 	%f48, %f46, %f47, %f45;
	ld.global.f32 	%f49, [%rd8+24];
	ld.global.f32 	%f50, [%rd6+64];
	fma.rn.f32 	%f51, %f49, %f50, %f48;
	ld.global.f32 	%f52, [%rd8+28];
	ld.global.f32 	%f53, [%rd6+68];
	fma.rn.f32 	%f54, %f52, %f53, %f51;
	ld.global.f32 	%f55, [%rd8+32];
	ld.global.f32 	%f56, [%rd6+72];
	fma.rn.f32 	%f57, %f55, %f56, %f54;
	ld.global.f32 	%f58, [%rd8+36];
	ld.global.f32 	%f59, [%rd6+76];
	fma.rn.f32 	%f60, %f58, %f59, %f57;
	ld.global.f32 	%f61, [%rd8+40];
	ld.global.f32 	%f62, [%rd6+80];
	fma.rn.f32 	%f63, %f61, %f62, %f60;
	add.s64 	%rd9, %rd4, %rd7;
	st.global.f32 	[%rd9], %f63;
$L__BB0_2:
	ret;

}
	// .globl	_Z16stencilReadOnly1PfS_iS_
.visible .entry _Z16stencilReadOnly1PfS_iS_(
	.param .u64 .ptr .align 1 _Z16stencilReadOnly1PfS_iS__param_0,
	.param .u64 .ptr .align 1 _Z16stencilReadOnly1PfS_iS__param_1,
	.param .u32 _Z16stencilReadOnly1PfS_iS__param_2,
	.param .u64 .ptr .align 1 _Z16stencilReadOnly1PfS_iS__param_3
)
{
	.reg .pred 	%p<2>;
	.reg .b32 	%r<7>;
	.reg .b32 	%f<64>;
	.reg .b64 	%rd<30>;

	ld.param.u64 	%rd1, [_Z16stencilReadOnly1PfS_iS__param_0];
	ld.param.u64 	%rd2, [_Z16stencilReadOnly1PfS_iS__param_1];
	ld.param.u32 	%r2, [_Z16stencilReadOnly1PfS_iS__param_2];
	ld.param.u64 	%rd3, [_Z16stencilReadOnly1PfS_iS__param_3];
	mov.u32 	%r3, %ctaid.x;
	mov.u32 	%r4, %ntid.x;
	mov.u32 	%r5, %tid.x;
	mad.lo.s32 	%r6, %r3, %r4, %r5;
	add.s32 	%r1, %r6, 11;
	setp.ge.s32 	%p1, %r1, %r2;
	@%p1 bra 	$L__BB1_2;
	cvta.to.global.u64 	%rd25, %rd2;
	cvta.to.global.u64 	%rd26, %rd1;
	mul.wide.s32 	%rd27, %r1, 4;
	add.s64 	%rd28, %rd26, %rd27;
	ld.global.f32 	%f22, [%rd28+-40];
	// begin inline asm
	ld.global.nc.f32 %f1, [%rd3];
	// end inline asm
	fma.rn.f32 	%f23, %f22, %f1, 0f00000000;
	ld.global.f32 	%f24, [%rd28+-36];
	add.s64 	%rd5, %rd3, 4;
	// begin inline asm
	ld.global.nc.f32 %f2, [%rd5];
	// end inline asm
	fma.rn.f32 	%f25, %f24, %f2, %f23;
	ld.global.f32 	%f26, [%rd28+-32];
	add.s64 	%rd6, %rd3, 8;
	// begin inline asm
	ld.global.nc.f32 %f3, [%rd6];
	// end inline asm
	fma.rn.f32 	%f27, %f26, %f3, %f25;
	ld.global.f32 	%f28, [%rd28+-28];
	add.s64 	%rd7, %rd3, 12;
	// begin inline asm
	ld.global.nc.f32 %f4, [%rd7];
	// end inline asm
	fma.rn.f32 	%f29, %f28, %f4, %f27;
	ld.global.f32 	%f30, [%rd28+-24];
	add.s64 	%rd8, %rd3, 16;
	// begin inline asm
	ld.global.nc.f32 %f5, [%rd8];
	// end inline asm
	fma.rn.f32 	%f31, %f30, %f5, %f29;
	ld.global.f32 	%f32, [%rd28+-20];
	add.s64 	%rd9, %rd3, 20;
	// begin inline asm
	ld.global.nc.f32 %f6, [%rd9];
	// end inline asm
	fma.rn.f32 	%f33, %f32, %f6, %f31;
	ld.global.f32 	%f34, [%rd28+-16];
	add.s64 	%rd10, %rd3, 24;
	// begin inline asm
	ld.global.nc.f32 %f7, [%rd10];
	// end inline asm
	fma.rn.f32 	%f35, %f34, %f7, %f33;
	ld.global.f32 	%f36, [%rd28+-12];
	add.s64 	%rd11, %rd3, 28;
	// begin inline asm
	ld.global.nc.f32 %f8, [%rd11];
	// end inline asm
	fma.rn.f32 	%f37, %f36, %f8, %f35;
	ld.global.f32 	%f38, [%rd28+-8];
	add.s64 	%rd12, %rd3, 32;
	// begin inline asm
	ld.global.nc.f32 %f9, [%rd12];
	// end inline asm
	fma.rn.f32 	%f39, %f38, %f9, %f37;
	ld.global.f32 	%f40, [%rd28+-4];
	add.s64 	%rd13, %rd3, 36;
	// begin inline asm
	ld.global.nc.f32 %f10, [%rd13];
	// end inline asm
	fma.rn.f32 	%f41, %f40, %f10, %f39;
	ld.global.f32 	%f42, [%rd28];
	add.s64 	%rd14, %rd3, 40;
	// begin inline asm
	ld.global.nc.f32 %f11, [%rd14];
	// end inline asm
	fma.rn.f32 	%f43, %f42, %f11, %f41;
	ld.global.f32 	%f44, [%rd28+4];
	add.s64 	%rd15, %rd3, 44;
	// begin inline asm
	ld.global.nc.f32 %f12, [%rd15];
	// end inline asm
	fma.rn.f32 	%f45, %f44, %f12, %f43;
	ld.global.f32 	%f46, [%rd28+8];
	add.s64 	%rd16, %rd3, 48;
	// begin inline asm
	ld.global.nc.f32 %f13, [%rd16];
	// end inline asm
	fma.rn.f32 	%f47, %f46, %f13, %f45;
	ld.global.f32 	%f48, [%rd28+12];
	add.s64 	%rd17, %rd3, 52;
	// begin inline asm
	ld.global.nc.f32 %f14, [%rd17];
	// end inline asm
	fma.rn.f32 	%f49, %f48, %f14, %f47;
	ld.global.f32 	%f50, [%rd28+16];
	add.s64 	%rd18, %rd3, 56;
	// begin inline asm
	ld.global.nc.f32 %f15, [%rd18];
	// end inline asm
	fma.rn.f32 	%f51, %f50, %f15, %f49;
	ld.global.f32 	%f52, [%rd28+20];
	add.s64 	%rd19, %rd3, 60;
	// begin inline asm
	ld.global.nc.f32 %f16, [%rd19];
	// end inline asm
	fma.rn.f32 	%f53, %f52, %f16, %f51;
	ld.global.f32 	%f54, [%rd28+24];
	add.s64 	%rd20, %rd3, 64;
	// begin inline asm
	ld.global.nc.f32 %f17, [%rd20];
	// end inline asm
	fma.rn.f32 	%f55, %f54, %f17, %f53;
	ld.global.f32 	%f56, [%rd28+28];
	add.s64 	%rd21, %rd3, 68;
	// begin inline asm
	ld.global.nc.f32 %f18, [%rd21];
	// end inline asm
	fma.rn.f32 	%f57, %f56, %f18, %f55;
	ld.global.f32 	%f58, [%rd28+32];
	add.s64 	%rd22, %rd3, 72;
	// begin inline asm
	ld.global.nc.f32 %f19, [%rd22];
	// end inline asm
	fma.rn.f32 	%f59, %f58, %f19, %f57;
	ld.global.f32 	%f60, [%rd28+36];
	add.s64 	%rd23, %rd3, 76;
	// begin inline asm
	ld.global.nc.f32 %f20, [%rd23];
	// end inline asm
	fma.rn.f32 	%f61, %f60, %f20, %f59;
	ld.global.f32 	%f62, [%rd28+40];
	add.s64 	%rd24, %rd3, 80;
	// begin inline asm
	ld.global.nc.f32 %f21, [%rd24];
	// end inline asm
	fma.rn.f32 	%f63, %f62, %f21, %f61;
	add.s64 	%rd29, %rd25, %rd27;
	st.global.f32 	[%rd29], %f63;
$L__BB1_2:
	ret;

}
	// .globl	_Z16stencilReadOnly2PfS_iS_
.visible .entry _Z16stencilReadOnly2PfS_iS_(
	.param .u64 .ptr .align 1 _Z16stencilReadOnly2PfS_iS__param_0,
	.param .u64 .ptr .align 1 _Z16stencilReadOnly2PfS_iS__param_1,
	.param .u32 _Z16stencilReadOnly2PfS_iS__param_2,
	.param .u64 .ptr .align 1 _Z16stencilReadOnly2PfS_iS__param_3
)
{
	.reg .pred 	%p<2>;
	.reg .b32 	%r<7>;
	.reg .b32 	%f<64>;
	.reg .b64 	%rd<29>;

	ld.param.u64 	%rd1, [_Z16stencilReadOnly2PfS_iS__param_0];
	ld.param.u64 	%rd2, [_Z16stencilReadOnly2PfS_iS__param_1];
	ld.param.u32 	%r2, [_Z16stencilReadOnly2PfS_iS__param_2];
	ld.param.u64 	%rd3, [_Z16stencilReadOnly2PfS_iS__param_3];
	mov.u32 	%r3, %ctaid.x;
	mov.u32 	%r4, %ntid.x;
	mov.u32 	%r5, %tid.x;
	mad.lo.s32 	%r6, %r3, %r4, %r5;
	add.s32 	%r1, %r6, 11;
	setp.ge.s32 	%p1, %r1, %r2;
	@%p1 bra 	$L__BB2_2;
	cvta.to.global.u64 	%rd25, %rd2;
	cvta.to.global.u64 	%rd26, %rd3;
	mul.wide.s32 	%rd27, %r1, 4;
	add.s64 	%rd14, %rd1, %rd27;
	add.s64 	%rd4, %rd14, -40;
	// begin inline asm
	ld.global.nc.f32 %f1, [%rd4];
	// end inline asm
	ld.global.f32 	%f22, [%rd26];
	fma.rn.f32 	%f23, %f1, %f22, 0f00000000;
	add.s64 	%rd5, %rd14, -36;
	// begin inline asm
	ld.global.nc.f32 %f2, [%rd5];
	// end inline asm
	ld.global.f32 	%f24, [%rd26+4];
	fma.rn.f32 	%f25, %f2, %f24, %f23;
	add.s64 	%rd6, %rd14, -32;
	// begin inline asm
	ld.global.nc.f32 %f3, [%rd6];
	// end inline asm
	ld.global.f32 	%f26, [%rd26+8];
	fma.rn.f32 	%f27, %f3, %f26, %f25;
	add.s64 	%rd7, %rd14, -28;
	// begin inline asm
	ld.global.nc.f32 %f4, [%rd7];
	// end inline asm
	ld.global.f32 	%f28, [%rd26+12];
	fma.rn.f32 	%f29, %f4, %f28, %f27;
	add.s64 	%rd8, %rd14, -24;
	// begin inline asm
	ld.global.nc.f32 %f5, [%rd8];
	// end inline asm
	ld.global.f32 	%f30, [%rd26+16];
	fma.rn.f32 	%f31, %f5, %f30, %f29;
	add.s64 	%rd9, %rd14, -20;
	// begin inline asm
	ld.global.nc.f32 %f6, [%rd9];
	// end inline asm
	ld.global.f32 	%f32, [%rd26+20];
	fma.rn.f32 	%f33, %f6, %f32, %f31;
	add.s64 	%rd10, %rd14, -16;
	// begin inline asm
	ld.global.nc.f32 %f7, [%rd10];
	// end inline asm
	ld.global.f32 	%f34, [%rd26+24];
	fma.rn.f32 	%f35, %f7, %f34, %f33;
	add.s64 	%rd11, %rd14, -12;
	// begin inline asm
	ld.global.nc.f32 %f8, [%rd11];
	// end inline asm
	ld.global.f32 	%f36, [%rd26+28];
	fma.rn.f32 	%f37, %f8, %f36, %f35;
	add.s64 	%rd12, %rd14, -8;
	// begin inline asm
	ld.global.nc.f32 %f9, [%rd12];
	// end inline asm
	ld.global.f32 	%f38, [%rd26+32];
	fma.rn.f32 	%f39, %f9, %f38, %f37;
	add.s64 	%rd13, %rd14, -4;
	// begin inline asm
	ld.global.nc.f32 %f10, [%rd13];
	// end inline asm
	ld.global.f32 	%f40, [%rd26+36];
	fma.rn.f32 	%f41, %f10, %f40, %f39;
	// begin inline asm
	ld.global.nc.f32 %f11, [%rd14];
	// end inline asm
	ld.global.f32 	%f42, [%rd26+40];
	fma.rn.f32 	%f43, %f11, %f42, %f41;
	add.s64 	%rd15, %rd14, 4;
	// begin inline asm
	ld.global.nc.f32 %f12, [%rd15];
	// end inline asm
	ld.global.f32 	%f44, [%rd26+44];
	fma.rn.f32 	%f45, %f12, %f44, %f43;
	add.s64 	%rd16, %rd14, 8;
	// begin inline asm
	ld.global.nc.f32 %f13, [%rd16];
	// end inline asm
	ld.global.f32 	%f46, [%rd26+48];
	fma.rn.f32 	%f47, %f13, %f46, %f45;
	add.s64 	%rd17, %rd14, 12;
	// begin inline asm
	ld.global.nc.f32 %f14, [%rd17];
	// end inline asm
	ld.global.f32 	%f48, [%rd26+52];
	fma.rn.f32 	%f49, %f14, %f48, %f47;
	add.s64 	%rd18, %rd14, 16;
	// begin inline asm
	ld.global.nc.f32 %f15, [%rd18];
	// end inline asm
	ld.global.f32 	%f50, [%rd26+56];
	fma.rn.f32 	%f51, %f15, %f50, %f49;
	add.s64 	%rd19, %rd14, 20;
	// begin inline asm
	ld.global.nc.f32 %f16, [%rd19];
	// end inline asm
	ld.global.f32 	%f52, [%rd26+60];
	fma.rn.f32 	%f53, %f16, %f52, %f51;
	add.s64 	%rd20, %rd14, 24;
	// begin inline asm
	ld.global.nc.f32 %f17, [%rd20];
	// end inline asm
	ld.global.f32 	%f54, [%rd26+64];
	fma.rn.f32 	%f55, %f17, %f54, %f53;
	add.s64 	%rd21, %rd14, 28;
	// begin inline asm
	ld.global.nc.f32 %f18, [%rd21];
	// end inline asm
	ld.global.f32 	%f56, [%rd26+68];
	fma.rn.f32 	%f57, %f18, %f56, %f55;
	add.s64 	%rd22, %rd14, 32;
	// begin inline asm
	ld.global.nc.f32 %f19, [%rd22];
	// end inline asm
	ld.global.f32 	%f58, [%rd26+72];
	fma.rn.f32 	%f59, %f19, %f58, %f57;
	add.s64 	%rd23, %rd14, 36;
	// begin inline asm
	ld.global.nc.f32 %f20, [%rd23];
	// end inline asm
	ld.global.f32 	%f60, [%rd26+76];
	fma.rn.f32 	%f61, %f20, %f60, %f59;
	add.s64 	%rd24, %rd14, 40;
	// begin inline asm
	ld.global.nc.f32 %f21, [%rd24];
	// end inline asm
	ld.global.f32 	%f62, [%rd26+80];
	fma.rn.f32 	%f63, %f21, %f62, %f61;
	add.s64 	%rd28, %rd25, %rd27;
	st.global.f32 	[%rd28], %f63;
$L__BB2_2:
	ret;

}
	// .globl	_Z16stencilReadOnly3PfS_iS_
.visible .entry _Z16stencilReadOnly3PfS_iS_(
	.param .u64 .ptr .align 1 _Z16stencilReadOnly3PfS_iS__param_0,
	.param .u64 .ptr .align 1 _Z16stencilReadOnly3PfS_iS__param_1,
	.param .u32 _Z16stencilReadOnly3PfS_iS__param_2,
	.param .u64 .ptr .align 1 _Z16stencilReadOnly3PfS_iS__param_3
)
{
	.reg .pred 	%p<2>;
	.reg .b32 	%r<7>;
	.reg .b32 	%f<64>;
	.reg .b64 	%rd<49>;

	ld.param.u64 	%rd1, [_Z16stencilReadOnly3PfS_iS__param_0];
	ld.param.u64 	%rd2, [_Z16stencilReadOnly3PfS_iS__param_1];
	ld.param.u32 	%r2, [_Z16stencilReadOnly3PfS_iS__param_2];
	ld.param.u64 	%rd3, [_Z16stencilReadOnly3PfS_iS__param_3];
	mov.u32 	%r3, %ctaid.x;
	mov.u32 	%r4, %ntid.x;
	mov.u32 	%r5, %tid.x;
	mad.lo.s32 	%r6, %r3, %r4, %r5;
	add.s32 	%r1, %r6, 11;
	setp.ge.s32 	%p1, %r1, %r2;
	@%p1 bra 	$L__BB3_2;
	cvta.to.global.u64 	%rd46, %rd2;
	mul.wide.s32 	%rd47, %r1, 4;
	add.s64 	%rd24, %rd1, %rd47;
	add.s64 	%rd4, %rd24, -40;
	// begin inline asm
	ld.global.nc.f32 %f1, [%rd4];
	// end inline asm
	// begin inline asm
	ld.global.nc.f32 %f2, [%rd3];
	// end inline asm
	fma.rn.f32 	%f43, %f1, %f2, 0f00000000;
	add.s64 	%rd6, %rd24, -36;
	// begin inline asm
	ld.global.nc.f32 %f3, [%rd6];
	// end inline asm
	add.s64 	%rd7, %rd3, 4;
	// begin inline asm
	ld.global.nc.f32 %f4, [%rd7];
	// end inline asm
	fma.rn.f32 	%f44, %f3, %f4, %f43;
	add.s64 	%rd8, %rd24, -32;
	// begin inline asm
	ld.global.nc.f32 %f5, [%rd8];
	// end inline asm
	add.s64 	%rd9, %rd3, 8;
	// begin inline asm
	ld.global.nc.f32 %f6, [%rd9];
	// end inline asm
	fma.rn.f32 	%f45, %f5, %f6, %f44;
	add.s64 	%rd10, %rd24, -28;
	// begin inline asm
	ld.global.nc.f32 %f7, [%rd10];
	// end inline asm
	add.s64 	%rd11, %rd3, 12;
	// begin inline asm
	ld.global.nc.f32 %f8, [%rd11];
	// end inline asm
	fma.rn.f32 	%f46, %f7, %f8, %f45;
	add.s64 	%rd12, %rd24, -24;
	// begin inline asm
	ld.global.nc.f32 %f9, [%rd12];
	// end inline asm
	add.s64 	%rd13, %rd3, 16;
	// begin inline asm
	ld.global.nc.f32 %f10, [%rd13];
	// end inline asm
	fma.rn.f32 	%f47, %f9, %f10, %f46;
	add.s64 	%rd14, %rd24, -20;
	// begin inline asm
	ld.global.nc.f32 %f11, [%rd14];
	// end inline asm
	add.s64 	%rd15, %rd3, 20;
	// begin inline asm
	ld.global.nc.f32 %f12, [%rd15];
	// end inline asm
	fma.rn.f32 	%f48, %f11, %f12, %f47;
	add.s64 	%rd16, %rd24, -16;
	// begin inline asm
	ld.global.nc.f32 %f13, [%rd16];
	// end inline asm
	add.s64 	%rd17, %rd3, 24;
	// begin inline asm
	ld.global.nc.f32 %f14, [%rd17];
	// end inline asm
	fma.rn.f32 	%f49, %f13, %f14, %f48;
	add.s64 	%rd18, %rd24, -12;
	// begin inline asm
	ld.global.nc.f32 %f15, [%rd18];
	// end inline asm
	add.s64 	%rd19, %rd3, 28;
	// begin inline asm
	ld.global.nc.f32 %f16, [%rd19];
	// end inline asm
	fma.rn.f32 	%f50, %f15, %f16, %f49;
	add.s64 	%rd20, %rd24, -8;
	// begin inline asm
	ld.global.nc.f32 %f17, [%rd20];
	// end inline asm
	add.s64 	%rd21, %rd3, 32;
	// begin inline asm
	ld.global.nc.f32 %f18, [%rd21];
	// end inline asm
	fma.rn.f32 	%f51, %f17, %f18, %f50;
	add.s64 	%rd22, %rd24, -4;
	// begin inline asm
	ld.global.nc.f32 %f19, [%rd22];
	// end inline asm
	add.s64 	%rd23, %rd3, 36;
	// begin inline asm
	ld.global.nc.f32 %f20, [%rd23];
	// end inline asm
	fma.rn.f32 	%f52, %f19, %f20, %f51;
	// begin inline asm
	ld.global.nc.f32 %f21, [%rd24];
	// end inline asm
	add.s64 	%rd25, %rd3, 40;
	// begin inline asm
	ld.global.nc.f32 %f22, [%rd25];
	// end inline asm
	fma.rn.f32 	%f53, %f21, %f22, %f52;
	add.s64 	%rd26, %rd24, 4;
	// begin inline asm
	ld.global.nc.f32 %f23, [%rd26];
	// end inline asm
	add.s64 	%rd27, %rd3, 44;
	// begin inline asm
	ld.global.nc.f32 %f24, [%rd27];
	// end inline asm
	fma.rn.f32 	%f54, %f23, %f24, %f53;
	add.s64 	%rd28, %rd24, 8;
	// begin inline asm
	ld.global.nc.f32 %f25, [%rd28];
	// end inline asm
	add.s64 	%rd29, %rd3, 48;
	// begin inline asm
	ld.global.nc.f32 %f26, [%rd29];
	// end inline asm
	fma.rn.f32 	%f55, %f25, %f26, %f54;
	add.s64 	%rd30, %rd24, 12;
	// begin inline asm
	ld.global.nc.f32 %f27, [%rd30];
	// end inline asm
	add.s64 	%rd31, %rd3, 52;
	// begin inline asm
	ld.global.nc.f32 %f28, [%rd31];
	// end inline asm
	fma.rn.f32 	%f56, %f27, %f28, %f55;
	add.s64 	%rd32, %rd24, 16;
	// begin inline asm
	ld.global.nc.f32 %f29, [%rd32];
	// end inline asm
	add.s64 	%rd33, %rd3, 56;
	// begin inline asm
	ld.global.nc.f32 %f30, [%rd33];
	// end inline asm
	fma.rn.f32 	%f57, %f29, %f30, %f56;
	add.s64 	%rd34, %rd24, 20;
	// begin inline asm
	ld.global.nc.f32 %f31, [%rd34];
	// end inline asm
	add.s64 	%rd35, %rd3, 60;
	// begin inline asm
	ld.global.nc.f32 %f32, [%rd35];
	// end inline asm
	fma.rn.f32 	%f58, %f31, %f32, %f57;
	add.s64 	%rd36, %rd24, 24;
	// begin inline asm
	ld.global.nc.f32 %f33, [%rd36];
	// end inline asm
	add.s64 	%rd37, %rd3, 64;
	// begin inline asm
	ld.global.nc.f32 %f34, [%rd37];
	// end inline asm
	fma.rn.f32 	%f59, %f33, %f34, %f58;
	add.s64 	%rd38, %rd24, 28;
	// begin inline asm
	ld.global.nc.f32 %f35, [%rd38];
	// end inline asm
	add.s64 	%rd39, %rd3, 68;
	// begin inline asm
	ld.global.nc.f32 %f36, [%rd39];
	// end inline asm
	fma.rn.f32 	%f60, %f35, %f36, %f59;
	add.s64 	%rd40, %rd24, 32;
	// begin inline asm
	ld.global.nc.f32 %f37, [%rd40];
	// end inline asm
	add.s64 	%rd41, %rd3, 72;
	// begin inline asm
	ld.global.nc.f32 %f38, [%rd41];
	// end inline asm
	fma.rn.f32 	%f61, %f37, %f38, %f60;
	add.s64 	%rd42, %rd24, 36;
	// begin inline asm
	ld.global.nc.f32 %f39, [%rd42];
	// end inline asm
	add.s64 	%rd43, %rd3, 76;
	// begin inline asm
	ld.global.nc.f32 %f40, [%rd43];
	// end inline asm
	fma.rn.f32 	%f62, %f39, %f40, %f61;
	add.s64 	%rd44, %rd24, 40;
	// begin inline asm
	ld.global.nc.f32 %f41, [%rd44];
	// end inline asm
	add.s64 	%rd45, %rd3, 80;
	// begin inline asm
	ld.global.nc.f32 %f42, [%rd45];
	// end inline asm
	fma.rn.f32 	%f63, %f41, %f42, %f62;
	add.s64 	%rd48, %rd46, %rd47;
	st.global.f32 	[%rd48], %f63;
$L__BB3_2:
	ret;

}
	// .globl	_Z13stencilConst1PfS_i
.visible .entry _Z13stencilConst1PfS_i(
	.param .u64 .ptr .align 1 _Z13stencilConst1PfS_i_param_0,
	.param .u64 .ptr .align 1 _Z13stencilConst1PfS_i_param_1,
	.param .u32 _Z13stencilConst1PfS_i_param_2
)
{
	.reg .pred 	%p<2>;
	.reg .b32 	%r<7>;
	.reg .b32 	%f<64>;
	.reg .b64 	%rd<8>;

	ld.param.u64 	%rd1, [_Z13stencilConst1PfS_i_param_0];
	ld.param.u64 	%rd2, [_Z13stencilConst1PfS_i_param_1];
	ld.param.u32 	%r2, [_Z13stencilConst1PfS_i_param_2];
	mov.u32 	%r3, %ctaid.x;
	mov.u32 	%r4, %ntid.x;
	mov.u32 	%r5, %tid.x;
	mad.lo.s32 	%r6, %r3, %r4, %r5;
	add.s32 	%r1, %r6, 11;
	setp.ge.s32 	%p1, %r1, %r2;
	@%p1 bra 	$L__BB4_2;
	cvta.to.global.u64 	%rd3, %rd2;
	cvta.to.global.u64 	%rd4, %rd1;
	mul.wide.s32 	%rd5, %r1, 4;
	add.s64 	%rd6, %rd4, %rd5;
	ld.global.f32 	%f1, [%rd6+-40];
	ld.const.f32 	%f2, [const_stencilWeight];
	fma.rn.f32 	%f3, %f1, %f2, 0f00000000;
	ld.global.f32 	%f4, [%rd6+-36];
	ld.const.f32 	%f5, [const_stencilWeight+4];
	fma.rn.f32 	%f6, %f4, %f5, %f3;
	ld.global.f32 	%f7, [%rd6+-32];
	ld.const.f32 	%f8, [const_stencilWeight+8];
	fma.rn.f32 	%f9, %f7, %f8, %f6;
	ld.global.f32 	%f10, [%rd6+-28];
	ld.const.f32 	%f11, [const_stencilWeight+12];
	fma.rn.f32 	%f12, %f10, %f11, %f9;
	ld.global.f32 	%f13, [%rd6+-24];
	ld.const.f32 	%f14, [const_stencilWeight+16];
	fma.rn.f32 	%f15, %f13, %f14, %f12;
	ld.global.f32 	%f16, [%rd6+-20];
	ld.const.f32 	%f17, [const_stencilWeight+20];
	fma.rn.f32 	%f18, %f16, %f17, %f15;
	ld.global.f32 	%f19, [%rd6+-16];
	ld.const.f32 	%f20, [const_stencilWeight+24];
	fma.rn.f32 	%f21, %f19, %f20, %f18;
	ld.global.f32 	%f22, [%rd6+-12];
	ld.const.f32 	%f23, [const_stencilWeight+28];
	fma.rn.f32 	%f24, %f22, %f23, %f21;
	ld.global.f32 	%f25, [%rd6+-8];
	ld.const.f32 	%f26, [const_stencilWeight+32];
	fma.rn.f32 	%f27, %f25, %f26, %f24;
	ld.global.f32 	%f28, [%rd6+-4];
	ld.const.f32 	%f29, [const_stencilWeight+36];
	fma.rn.f32 	%f30, %f28, %f29, %f27;
	ld.global.f32 	%f31, [%rd6];
	ld.const.f32 	%f32, [const_stencilWeight+40];
	fma.rn.f32 	%f33, %f31, %f32, %f30;
	ld.global.f32 	%f34, [%rd6+4];
	ld.const.f32 	%f35, [const_stencilWeight+44];
	fma.rn.f32 	%f36, %f34, %f35, %f33;
	ld.global.f32 	%f37, [%rd6+8];
	ld.const.f32 	%f38, [const_stencilWeight+48];
	fma.rn.f32 	%f39, %f37, %f38, %f36;
	ld.global.f32 	%f40, [%rd6+12];
	ld.const.f32 	%f41, [const_stencilWeight+52];
	fma.rn.f32 	%f42, %f40, %f41, %f39;
	ld.global.f32 	%f43, [%rd6+16];
	ld.const.f32 	%f44, [const_stencilWeight+56];
	fma.rn.f32 	%f45, %f43, %f44, %f42;
	ld.global.f32 	%f46, [%rd6+20];
	ld.const.f32 	%f47, [const_stencilWeight+60];
	fma.rn.f32 	%f48, %f46, %f47, %f45;
	ld.global.f32 	%f49, [%rd6+24];
	ld.const.f32 	%f50, [const_stencilWeight+64];
	fma.rn.f32 	%f51, %f49, %f50, %f48;
	ld.global.f32 	%f52, [%rd6+28];
	ld.const.f32 	%f53, [const_stencilWeight+68];
	fma.rn.f32 	%f54, %f52, %f53, %f51;
	ld.global.f32 	%f55, [%rd6+32];
	ld.const.f32 	%f56, [const_stencilWeight+72];
	fma.rn.f32 	%f57, %f55, %f56, %f54;
	ld.global.f32 	%f58, [%rd6+36];
	ld.const.f32 	%f59, [const_stencilWeight+76];
	fma.rn.f32 	%f60, %f58, %f59, %f57;
	ld.global.f32 	%f61, [%rd6+40];
	ld.const.f32 	%f62, [const_stencilWeight+80];
	fma.rn.f32 	%f63, %f61, %f62, %f60;
	add.s64 	%rd7, %rd3, %rd5;
	st.global.f32 	[%rd7], %f63;
$L__BB4_2:
	ret;

}
	// .globl	_Z13stencilConst2PfS_i
.visible .entry _Z13stencilConst2PfS_i(
	.param .u64 .ptr .align 1 _Z13stencilConst2PfS_i_param_0,
	.param .u64 .ptr .align 1 _Z13stencilConst2PfS_i_param_1,
	.param .u32 _Z13stencilConst2PfS_i_param_2
)
{
	.reg .pred 	%p<2>;
	.reg .b32 	%r<7>;
	.reg .b32 	%f<64>;
	.reg .b64 	%rd<27>;

	ld.param.u64 	%rd1, [_Z13stencilConst2PfS_i_param_0];
	ld.param.u64 	%rd2, [_Z13stencilConst2PfS_i_param_1];
	ld.param.u32 	%r2, [_Z13stencilConst2PfS_i_param_2];
	mov.u32 	%r3, %ctaid.x;
	mov.u32 	%r4, %ntid.x;
	mov.u32 	%r5, %tid.x;
	mad.lo.s32 	%r6, %r3, %r4, %r5;
	add.s32 	%r1, %r6, 11;
	setp.ge.s32 	%p1, %r1, %r2;
	@%p1 bra 	$L__BB5_2;
	cvta.to.global.u64 	%rd24, %rd2;
	mul.wide.s32 	%rd25, %r1, 4;
	add.s64 	%rd13, %rd1, %rd25;
	add.s64 	%rd3, %rd13, -40;
	// begin inline asm
	ld.global.nc.f32 %f1, [%rd3];
	// end inline asm
	ld.const.f32 	%f22, [const_stencilWeight];
	fma.rn.f32 	%f23, %f1, %f22, 0f00000000;
	add.s64 	%rd4, %rd13, -36;
	// begin inline asm
	ld.global.nc.f32 %f2, [%rd4];
	// end inline asm
	ld.const.f32 	%f24, [const_stencilWeight+4];
	fma.rn.f32 	%f25, %f2, %f24, %f23;
	add.s64 	%rd5, %rd13, -32;
	// begin inline asm
	ld.global.nc.f32 %f3, [%rd5];
	// end inline asm
	ld.const.f32 	%f26, [const_stencilWeight+8];
	fma.rn.f32 	%f27, %f3, %f26, %f25;
	add.s64 	%rd6, %rd13, -28;
	// begin inline asm
	ld.global.nc.f32 %f4, [%rd6];
	// end inline asm
	ld.const.f32 	%f28, [const_stencilWeight+12];
	fma.rn.f32 	%f29, %f4, %f28, %f27;
	add.s64 	%rd7, %rd13, -24;
	// begin inline asm
	ld.global.nc.f32 %f5, [%rd7];
	// end inline asm
	ld.const.f32 	%f30, [const_stencilWeight+16];
	fma.rn.f32 	%f31, %f5, %f30, %f29;
	add.s64 	%rd8, %rd13, -20;
	// begin inline asm
	ld.global.nc.f32 %f6, [%rd8];
	// end inline asm
	ld.const.f32 	%f32, [const_stencilWeight+20];
	fma.rn.f32 	%f33, %f6, %f32, %f31;
	add.s64 	%rd9, %rd13, -16;
	// begin inline asm
	ld.global.nc.f32 %f7, [%rd9];
	// end inline asm
	ld.const.f32 	%f34, [const_stencilWeight+24];
	fma.rn.f32 	%f35, %f7, %f34, %f33;
	add.s64 	%rd10, %rd13, -12;
	// begin inline asm
	ld.global.nc.f32 %f8, [%rd10];
	// end inline asm
	ld.const.f32 	%f36, [const_stencilWeight+28];
	fma.rn.f32 	%f37, %f8, %f36, %f35;
	add.s64 	%rd11, %rd13, -8;
	// begin inline asm
	ld.global.nc.f32 %f9, [%rd11];
	// end inline asm
	ld.const.f32 	%f38, [const_stencilWeight+32];
	fma.rn.f32 	%f39, %f9, %f38, %f37;
	add.s64 	%rd12, %rd13, -4;
	// begin inline asm
	ld.global.nc.f32 %f10, [%rd12];
	// end inline asm
	ld.const.f32 	%f40, [const_stencilWeight+36];
	fma.rn.f32 	%f41, %f10, %f40, %f39;
	// begin inline asm
	ld.global.nc.f32 %f11, [%rd13];
	// end inline asm
	ld.const.f32 	%f42, [const_stencilWeight+40];
	fma.rn.f32 	%f43, %f11, %f42, %f41;
	add.s64 	%rd14, %rd13, 4;
	// begin inline asm
	ld.global.nc.f32 %f12, [%rd14];
	// end inline asm
	ld.const.f32 	%f44, [const_stencilWeight+44];
	fma.rn.f32 	%f45, %f12, %f44, %f43;
	add.s64 	%rd15, %rd13, 8;
	// begin inline asm
	ld.global.nc.f32 %f13, [%rd15];
	// end inline asm
	ld.const.f32 	%f46, [const_stencilWeight+48];
	fma.rn.f32 	%f47, %f13, %f46, %f45;
	add.s64 	%rd16, %rd13, 12;
	// begin inline asm
	ld.global.nc.f32 %f14, [%rd16];
	// end inline asm
	ld.const.f32 	%f48, [const_stencilWeight+52];
	fma.rn.f32 	%f49, %f14, %f48, %f47;
	add.s64 	%rd17, %rd13, 16;
	// begin inline asm
	ld.global.nc.f32 %f15, [%rd17];
	// end inline asm
	ld.const.f32 	%f50, [const_stencilWeight+56];
	fma.rn.f32 	%f51, %f15, %f50, %f49;
	add.s64 	%rd18, %rd13, 20;
	// begin inline asm
	ld.global.nc.f32 %f16, [%rd18];
	// end inline asm
	ld.const.f32 	%f52, [const_stencilWeight+60];
	fma.rn.f32 	%f53, %f16, %f52, %f51;
	add.s64 	%rd19, %rd13, 24;
	// begin inline asm
	ld.global.nc.f32 %f17, [%rd19];
	// end inline asm
	ld.const.f32 	%f54, [const_stencilWeight+64];
	fma.rn.f32 	%f55, %f17, %f54, %f53;
	add.s64 	%rd20, %rd13, 28;
	// begin inline asm
	ld.global.nc.f32 %f18, [%rd20];
	// end inline asm
	ld.const.f32 	%f56, [const_stencilWeight+68];
	fma.rn.f32 	%f57, %f18, %f56, %f55;
	add.s64 	%rd21, %rd13, 32;
	// begin inline asm
	ld.global.nc.f32 %f19, [%rd21];
	// end inline asm
	ld.const.f32 	%f58, [const_stencilWeight+72];
	fma.rn.f32 	%f59, %f19, %f58, %f57;
	add.s64 	%rd22, %rd13, 36;
	// begin inline asm
	ld.global.nc.f32 %f20, [%rd22];
	// end inline asm
	ld.const.f32 	%f60, [const_stencilWeight+76];
	fma.rn.f32 	%f61, %f20, %f60, %f59;
	add.s64 	%rd23, %rd13, 40;
	// begin inline asm
	ld.global.nc.f32 %f21, [%rd23];
	// end inline asm
	ld.const.f32 	%f62, [const_stencilWeight+80];
	fma.rn.f32 	%f63, %f21, %f62, %f61;
	add.s64 	%rd26, %rd24, %rd25;
	st.global.f32 	[%rd26], %f63;
$L__BB5_2:
	ret;

}
	// .globl	_Z14stencilShared1PfS_i
.visible .entry _Z14stencilShared1PfS_i(
	.param .u64 .ptr .align 1 _Z14stencilShared1PfS_i_param_0,
	.param .u64 .ptr .align 1 _Z14stencilShared1PfS_i_param_1,
	.param .u32 _Z14stencilShared1PfS_i_param_2
)
{
	.reg .pred 	%p<3>;
	.reg .b32 	%r<25>;
	.reg .b32 	%f<65>;
	.reg .b64 	%rd<9>;
	// demoted variable
	.shared .align 4 .b8 _ZZ14stencilShared1PfS_iE6buffer[4180];
	ld.param.u64 	%rd3, [_Z14stencilShared1PfS_i_param_0];
	ld.param.u64 	%rd2, [_Z14stencilShared1PfS_i_param_1];
	ld.param.u32 	%r11, [_Z14stencilShared1PfS_i_param_2];
	cvta.to.global.u64 	%rd1, %rd3;
	mov.u32 	%r12, %ctaid.x;
	mov.u32 	%r13, %ntid.x;
	mul.lo.s32 	%r14, %r12, %r13;
	mov.u32 	%r24, %tid.x;
	add.s32 	%r2, %r14, %r24;
	shl.b32 	%r15, %r24, 2;
	mov.u32 	%r16, _ZZ14stencilShared1PfS_iE6buffer;
	add.s32 	%r23, %r16, %r15;
	shl.b32 	%r17, %r24, 1;
	add.s32 	%r22, %r14, %r17;
$L__BB6_1:
	mul.wide.s32 	%rd4, %r22, 4;
	add.s64 	%rd5, %rd1, %rd4;
	ld.global.f32 	%f1, [%rd5];
	st.shared.f32 	[%r23], %f1;
	add.s32 	%r8, %r24, 1024;
	add.s32 	%r23, %r23, 4096;
	add.s32 	%r22, %r22, 1024;
	setp.lt.u32 	%p1, %r24, 21;
	mov.u32 	%r24, %r8;
	@%p1 bra 	$L__BB6_1;
	add.s32 	%r18, %r2, 11;
	setp.ge.s32 	%p2, %r18, %r11;
	@%p2 bra 	$L__BB6_4;
	bar.sync 	0;
	add.s32 	%r21, %r16, %r15;
	ld.shared.f32 	%f2, [%r21];
	ld.const.f32 	%f3, [const_stencilWeight];
	fma.rn.f32 	%f4, %f2, %f3, 0f00000000;
	ld.shared.f32 	%f5, [%r21+4];
	ld.const.f32 	%f6, [const_stencilWeight+4];
	fma.rn.f32 	%f7, %f5, %f6, %f4;
	ld.shared.f32 	%f8, [%r21+8];
	ld.const.f32 	%f9, [const_stencilWeight+8];
	fma.rn.f32 	%f10, %f8, %f9, %f7;
	ld.shared.f32 	%f11, [%r21+12];
	ld.const.f32 	%f12, [const_stencilWeight+12];
	fma.rn.f32 	%f13, %f11, %f12, %f10;
	ld.shared.f32 	%f14, [%r21+16];
	ld.const.f32 	%f15, [const_stencilWeight+16];
	fma.rn.f32 	%f16, %f14, %f15, %f13;
	ld.shared.f32 	%f17, [%r21+20];
	ld.const.f32 	%f18, [const_stencilWeight+20];
	fma.rn.f32 	%f19, %f17, %f18, %f16;
	ld.shared.f32 	%f20, [%r21+24];
	ld.const.f32 	%f21, [const_stencilWeight+24];
	fma.rn.f32 	%f22, %f20, %f21, %f19;
	ld.shared.f32 	%f23, [%r21+28];
	ld.const.f32 	%f24, [const_stencilWeight+28];
	fma.rn.f32 	%f25, %f23, %f24, %f22;
	ld.shared.f32 	%f26, [%r21+32];
	ld.const.f32 	%f27, [const_stencilWeight+32];
	fma.rn.f32 	%f28, %f26, %f27, %f25;
	ld.shared.f32 	%f29, [%r21+36];
	ld.const.f32 	%f30, [const_stencilWeight+36];
	fma.rn.f32 	%f31, %f29, %f30, %f28;
	ld.shared.f32 	%f32, [%r21+40];
	ld.const.f32 	%f33, [const_stencilWeight+40];
	fma.rn.f32 	%f34, %f32, %f33, %f31;
	ld.shared.f32 	%f35, [%r21+44];
	ld.const.f32 	%f36, [const_stencilWeight+44];
	fma.rn.f32 	%f37, %f35, %f36, %f34;
	ld.shared.f32 	%f38, [%r21+48];
	ld.const.f32 	%f39, [const_stencilWeight+48];
	fma.rn.f32 	%f40, %f38, %f39, %f37;
	ld.shared.f32 	%f41, [%r21+52];
	ld.const.f32 	%f42, [const_stencilWeight+52];
	fma.rn.f32 	%f43, %f41, %f42, %f40;
	ld.shared.f32 	%f44, [%r21+56];
	ld.const.f32 	%f45, [const_stencilWeight+56];
	fma.rn.f32 	%f46, %f44, %f45, %f43;
	ld.shared.f32 	%f47, [%r21+60];
	ld.const.f32 	%f48, [const_stencilWeight+60];
	fma.rn.f32 	%f49, %f47, %f48, %f46;
	ld.shared.f32 	%f50, [%r21+64];
	ld.const.f32 	%f51, [const_stencilWeight+64];
	fma.rn.f32 	%f52, %f50, %f51, %f49;
	ld.shared.f32 	%f53, [%r21+68];
	ld.const.f32 	%f54, [const_stencilWeight+68];
	fma.rn.f32 	%f55, %f53, %f54, %f52;
	ld.shared.f32 	%f56, [%r21+72];
	ld.const.f32 	%f57, [const_stencilWeight+72];
	fma.rn.f32 	%f58, %f56, %f57, %f55;
	ld.shared.f32 	%f59, [%r21+76];
	ld.const.f32 	%f60, [const_stencilWeight+76];
	fma.rn.f32 	%f61, %f59, %f60, %f58;
	ld.shared.f32 	%f62, [%r21+80];
	ld.const.f32 	%f63, [const_stencilWeight+80];
	fma.rn.f32 	%f64, %f62, %f63, %f61;
	cvta.to.global.u64 	%rd6, %rd2;
	mul.wide.s32 	%rd7, %r2, 4;
	add.s64 	%rd8, %rd6, %rd7;
	st.global.f32 	[%rd8+44], %f64;
$L__BB6_4:
	ret;

}
	// .globl	_Z14stencilShared2PfS_i
.visible .entry _Z14stencilShared2PfS_i(
	.param .u64 .ptr .align 1 _Z14stencilShared2PfS_i_param_0,
	.param .u64 .ptr .align 1 _Z14stencilShared2PfS_i_param_1,
	.param .u32 _Z14stencilShared2PfS_i_param_2
)
{
	.reg .pred 	%p<3>;
	.reg .b32 	%r<25>;
	.reg .b32 	%f<65>;
	.reg .b64 	%rd<8>;
	// demoted variable
	.shared .align 4 .b8 _ZZ14stencilShared2PfS_iE6buffer[4180];
	ld.param.u64 	%rd1, [_Z14stencilShared2PfS_i_param_0];
	ld.param.u64 	%rd2, [_Z14stencilShared2PfS_i_param_1];
	ld.param.u32 	%r11, [_Z14stencilShared2PfS_i_param_2];
	mov.u32 	%r12, %ctaid.x;
	mov.u32 	%r13, %ntid.x;
	mul.lo.s32 	%r14, %r12, %r13;
	mov.u32 	%r24, %tid.x;
	add.s32 	%r2, %r14, %r24;
	shl.b32 	%r15, %r24, 2;
	mov.u32 	%r16, _ZZ14stencilShared2PfS_iE6buffer;
	add.s32 	%r23, %r16, %r15;
	shl.b32 	%r17, %r24, 1;
	add.s32 	%r22, %r14, %r17;
$L__BB7_1:
	mul.wide.s32 	%rd4, %r22, 4;
	add.s64 	%rd3, %rd1, %rd4;
	// begin inline asm
	ld.global.nc.f32 %f1, [%rd3];
	// end inline asm
	st.shared.f32 	[%r23], %f1;
	add.s32 	%r8, %r24, 1024;
	add.s32 	%r23, %r23, 4096;
	add.s32 	%r22, %r22, 1024;
	setp.lt.u32 	%p1, %r24, 21;
	mov.u32 	%r24, %r8;
	@%p1 bra 	$L__BB7_1;
	add.s32 	%r18, %r2, 11;
	setp.ge.s32 	%p2, %r18, %r11;
	@%p2 bra 	$L__BB7_4;
	bar.sync 	0;
	add.s32 	%r21, %r16, %r15;
	ld.shared.f32 	%f2, [%r21];
	ld.const.f32 	%f3, [const_stencilWeight];
	fma.rn.f32 	%f4, %f2, %f3, 0f00000000;
	ld.shared.f32 	%f5, [%r21+4];
	ld.const.f32 	%f6, [const_stencilWeight+4];
	fma.rn.f32 	%f7, %f5, %f6, %f4;
	ld.shared.f32 	%f8, [%r21+8];
	ld.const.f32 	%f9, [const_stencilWeight+8];
	fma.rn.f32 	%f10, %f8, %f9, %f7;
	ld.shared.f32 	%f11, [%r21+12];
	ld.const.f32 	%f12, [const_stencilWeight+12];
	fma.rn.f32 	%f13, %f11, %f12, %f10;
	ld.shared.f32 	%f14, [%r21+16];
	ld.const.f32 	%f15, [const_stencilWeight+16];
	fma.rn.f32 	%f16, %f14, %f15, %f13;
	ld.shared.f32 	%f17, [%r21+20];
	ld.const.f32 	%f18, [const_stencilWeight+20];
	fma.rn.f32 	%f19, %f17, %f18, %f16;
	ld.shared.f32 	%f20, [%r21+24];
	ld.const.f32 	%f21, [const_stencilWeight+24];
	fma.rn.f32 	%f22, %f20, %f21, %f19;
	ld.shared.f32 	%f23, [%r21+28];
	ld.const.f32 	%f24, [const_stencilWeight+28];
	fma.rn.f32 	%f25, %f23, %f24, %f22;
	ld.shared.f32 	%f26, [%r21+32];
	ld.const.f32 	%f27, [const_stencilWeight+32];
	fma.rn.f32 	%f28, %f26, %f27, %f25;
	ld.shared.f32 	%f29, [%r21+36];
	ld.const.f32 	%f30, [const_stencilWeight+36];
	fma.rn.f32 	%f31, %f29, %f30, %f28;
	ld.shared.f32 	%f32, [%r21+40];
	ld.const.f32 	%f33, [const_stencilWeight+40];
	fma.rn.f32 	%f34, %f32, %f33, %f31;
	ld.shared.f32 	%f35, [%r21+44];
	ld.const.f32 	%f36, [const_stencilWeight+44];
	fma.rn.f32 	%f37, %f35, %f36, %f34;
	ld.shared.f32 	%f38, [%r21+48];
	ld.const.f32 	%f39, [const_stencilWeight+48];
	fma.rn.f32 	%f40, %f38, %f39, %f37;
	ld.shared.f32 	%f41, [%r21+52];
	ld.const.f32 	%f42, [const_stencilWeight+52];
	fma.rn.f32 	%f43, %f41, %f42, %f40;
	ld.shared.f32 	%f44, [%r21+56];
	ld.const.f32 	%f45, [const_stencilWeight+56];
	fma.rn.f32 	%f46, %f44, %f45, %f43;
	ld.shared.f32 	%f47, [%r21+60];
	ld.const.f32 	%f48, [const_stencilWeight+60];
	fma.rn.f32 	%f49, %f47, %f48, %f46;
	ld.shared.f32 	%f50, [%r21+64];
	ld.const.f32 	%f51, [const_stencilWeight+64];
	fma.rn.f32 	%f52, %f50, %f51, %f49;
	ld.shared.f32 	%f53, [%r21+68];
	ld.const.f32 	%f54, [const_stencilWeight+68];
	fma.rn.f32 	%f55, %f53, %f54, %f52;
	ld.shared.f32 	%f56, [%r21+72];
	ld.const.f32 	%f57, [const_stencilWeight+72];
	fma.rn.f32 	%f58, %f56, %f57, %f55;
	ld.shared.f32 	%f59, [%r21+76];
	ld.const.f32 	%f60, [const_stencilWeight+76];
	fma.rn.f32 	%f61, %f59, %f60, %f58;
	ld.shared.f32 	%f62, [%r21+80];
	ld.const.f32 	%f63, [const_stencilWeight+80];
	fma.rn.f32 	%f64, %f62, %f63, %f61;
	cvta.to.global.u64 	%rd5, %rd2;
	mul.wide.s32 	%rd6, %r2, 4;
	add.s64 	%rd7, %rd5, %rd6;
	st.global.f32 	[%rd7+44], %f64;
$L__BB7_4:
	ret;

}


// ===== COMPILED SASS (sm_100) =====

	.target	sm_100

	.elftype	@"ET_EXEC"


//--------------------- .note.nv.tkinfo           --------------------------
	.section	.note.nv.tkinfo,"",@"SHT_NOTE"
	.sectionflags	@"SHF_NOTE_NV_TKINFO"
	.tkinfo
        /*0018*/ 	.word	0x00000002
        /*0030*/ 	.string	""
        /*0030*/ 	.string	"ptxas"
        /*0030*/ 	.string	"Cuda compilation tools, release 13.0, V13.0.88"
        /*0030*/ 	.string	"Build cuda_13.0.r13.0/compiler.36424714_0"
        /*0030*/ 	.string	"-arch sm_100 -m 64 "



//--------------------- .note.nv.cuinfo           --------------------------
	.section	.note.nv.cuinfo,"",@"SHT_NOTE"
	.sectionflags	@"SHF_NOTE_NV_CUINFO"
        /*0018*/ 	.short	0x0002
        /*001a*/ 	.short	0x0064
        /*001c*/ 	.short	0x0082
	.zero		2


//--------------------- .nv.info                  --------------------------
	.section	.nv.info,"",@"SHT_CUDA_INFO"
	.align	4


	//----- nvinfo : EIATTR_REGCOUNT
	.align		4
        /*0000*/ 	.byte	0x04, 0x2f
        /*0002*/ 	.short	(.L_2 - .L_1)
	.align		4
.L_1:
        /*0004*/ 	.word	index@(_Z7stencilPfS_iS_)
        /*0008*/ 	.word	0x0000001f


	//----- nvinfo : EIATTR_FRAME_SIZE
	.align		4
.L_2:
        /*000c*/ 	.byte	0x04, 0x11
        /*000e*/ 	.short	(.L_4 - .L_3)
	.align		4
.L_3:
        /*0010*/ 	.word	index@(_Z7stencilPfS_iS_)
        /*0014*/ 	.word	0x00000000


	//----- nvinfo : EIATTR_REGCOUNT
	.align		4
.L_4:
        /*0018*/ 	.byte	0x04, 0x2f
        /*001a*/ 	.short	(.L_6 - .L_5)
	.align		4
.L_5:
        /*001c*/ 	.word	index@(_Z16stencilReadOnly1PfS_iS_)
        /*0020*/ 	.word	0x0000001f


	//----- nvinfo : EIATTR_FRAME_SIZE
	.align		4
.L_6:
        /*0024*/ 	.byte	0x04, 0x11
        /*0026*/ 	.short	(.L_8 - .L_7)
	.align		4
.L_7:
        /*0028*/ 	.word	index@(_Z16stencilReadOnly1PfS_iS_)
        /*002c*/ 	.word	0x00000000


	//----- nvinfo : EIATTR_REGCOUNT
	.align		4
.L_8:
        /*0030*/ 	.byte	0x04, 0x2f
        /*0032*/ 	.short	(.L_10 - .L_9)
	.align		4
.L_9:
        /*0034*/ 	.word	index@(_Z16stencilReadOnly2PfS_iS_)
        /*0038*/ 	.word	0x0000001f


	//----- nvinfo : EIATTR_FRAME_SIZE
	.align		4
.L_10:
        /*003c*/ 	.byte	0x04, 0x11
        /*003e*/ 	.short	(.L_12 - .L_11)
	.align		4
.L_11:
        /*0040*/ 	.word	index@(_Z16stencilReadOnly2PfS_iS_)
        /*0044*/ 	.word	0x00000000


	//----- nvinfo : EIATTR_REGCOUNT
	.align		4
.L_12:
        /*0048*/ 	.byte	0x04, 0x2f
        /*004a*/ 	.short	(.L_14 - .L_13)
	.align		4
.L_13:
        /*004c*/ 	.word	index@(_Z16stencilReadOnly3PfS_iS_)
        /*0050*/ 	.word	0x0000001f


	//----- nvinfo : EIATTR_FRAME_SIZE
	.align		4
.L_14:
        /*0054*/ 	.byte	0x04, 0x11
        /*0056*/ 	.short	(.L_16 - .L_15)
	.align		4
.L_15:
        /*0058*/ 	.word	index@(_Z16stencilReadOnly3PfS_iS_)
        /*005c*/ 	.word	0x00000000


	//----- nvinfo : EIATTR_REGCOUNT
	.align		4
.L_16:
        /*0060*/ 	.byte	0x04, 0x2f
        /*0062*/ 	.short	(.L_18 - .L_17)
	.align		4
.L_17:
        /*0064*/ 	.word	index@(_Z13stencilConst1PfS_i)
        /*0068*/ 	.word	0x00000020


	//----- nvinfo : EIATTR_FRAME_SIZE
	.align		4
.L_18:
        /*006c*/ 	.byte	0x04, 0x11
        /*006e*/ 	.short	(.L_20 - .L_19)
	.align		4
.L_19:
        /*0070*/ 	.word	index@(_Z13stencilConst1PfS_i)
        /*0074*/ 	.word	0x00000000


	//----- nvinfo : EIATTR_REGCOUNT
	.align		4
.L_20:
        /*0078*/ 	.byte	0x04, 0x2f
        /*007a*/ 	.short	(.L_22 - .L_21)
	.align		4
.L_21:
        /*007c*/ 	.word	index@(_Z13stencilConst2PfS_i)
        /*0080*/ 	.word	0x00000020


	//----- nvinfo : EIATTR_FRAME_SIZE
	.align		4
.L_22:
        /*0084*/ 	.byte	0x04, 0x11
        /*0086*/ 	.short	(.L_24 - .L_23)
	.align		4
.L_23:
        /*0088*/ 	.word	index@(_Z13stencilConst2PfS_i)
        /*008c*/ 	.word	0x00000000


	//----- nvinfo : EIATTR_REGCOUNT
	.align		4
.L_24:
        /*0090*/ 	.byte	0x04, 0x2f
        /*0092*/ 	.short	(.L_26 - .L_25)
	.align		4
.L_25:
        /*0094*/ 	.word	index@(_Z14stencilShared1PfS_i)
        /*0098*/ 	.word	0x00000018


	//----- nvinfo : EIATTR_FRAME_SIZE
	.align		4
.L_26:
        /*009c*/ 	.byte	0x04, 0x11
        /*009e*/ 	.short	(.L_28 - .L_27)
	.align		4
.L_27:
        /*00a0*/ 	.word	index@(_Z14stencilShared1PfS_i)
        /*00a4*/ 	.word	0x00000000


	//----- nvinfo : EIATTR_REGCOUNT
	.align		4
.L_28:
        /*00a8*/ 	.byte	0x04, 0x2f
        /*00aa*/ 	.short	(.L_30 - .L_29)
	.align		4
.L_29:
        /*00ac*/ 	.word	index@(_Z14stencilShared2PfS_i)
        /*00b0*/ 	.word	0x00000018


	//----- nvinfo : EIATTR_FRAME_SIZE
	.align		4
.L_30:
        /*00b4*/ 	.byte	0x04, 0x11
        /*00b6*/ 	.short	(.L_32 - .L_31)
	.align		4
.L_31:
        /*00b8*/ 	.word	index@(_Z14stencilShared2PfS_i)
        /*00bc*/ 	.word	0x00000000


	//----- nvinfo : EIATTR_MIN_STACK_SIZE
	.align		4
.L_32:
        /*00c0*/ 	.byte	0x04, 0x12
        /*00c2*/ 	.short	(.L_34 - .L_33)
	.align		4
.L_33:
        /*00c4*/ 	.word	index@(_Z14stencilShared2PfS_i)
        /*00c8*/ 	.word	0x00000000


	//----- nvinfo : EIATTR_MIN_STACK_SIZE
	.align		4
.L_34:
        /*00cc*/ 	.byte	0x04, 0x12
        /*00ce*/ 	.short	(.L_36 - .L_35)
	.align		4
.L_35:
        /*00d0*/ 	.word	index@(_Z14stencilShared1PfS_i)
        /*00d4*/ 	.word	0x00000000


	//----- nvinfo : EIATTR_MIN_STACK_SIZE
	.align		4
.L_36:
        /*00d8*/ 	.byte	0x04, 0x12
        /*00da*/ 	.short	(.L_38 - .L_37)
	.align		4
.L_37:
        /*00dc*/ 	.word	index@(_Z13stencilConst2PfS_i)
        /*00e0*/ 	.word	0x00000000


	//----- nvinfo : EIATTR_MIN_STACK_SIZE
	.align		4
.L_38:
        /*00e4*/ 	.byte	0x04, 0x12
        /*00e6*/ 	.short	(.L_40 - .L_39)
	.align		4
.L_39:
        /*00e8*/ 	.word	index@(_Z13stencilConst1PfS_i)
        /*00ec*/ 	.word	0x00000000


	//----- nvinfo : EIATTR_MIN_STACK_SIZE
	.align		4
.L_40:
        /*00f0*/ 	.byte	0x04, 0x12
        /*00f2*/ 	.short	(.L_42 - .L_41)
	.align		4
.L_41:
        /*00f4*/ 	.word	index@(_Z16stencilReadOnly3PfS_iS_)
        /*00f8*/ 	.word	0x00000000


	//----- nvinfo : EIATTR_MIN_STACK_SIZE
	.align		4
.L_42:
        /*00fc*/ 	.byte	0x04, 0x12
        /*00fe*/ 	.short	(.L_44 - .L_43)
	.align		4
.L_43:
        /*0100*/ 	.word	index@(_Z16stencilReadOnly2PfS_iS_)
        /*0104*/ 	.word	0x00000000


	//----- nvinfo : EIATTR_MIN_STACK_SIZE
	.align		4
.L_44:
        /*0108*/ 	.byte	0x04, 0x12
        /*010a*/ 	.short	(.L_46 - .L_45)
	.align		4
.L_45:
        /*010c*/ 	.word	index@(_Z16stencilReadOnly1PfS_iS_)
        /*0110*/ 	.word	0x00000000


	//----- nvinfo : EIATTR_MIN_STACK_SIZE
	.align		4
.L_46:
        /*0114*/ 	.byte	0x04, 0x12
        /*0116*/ 	.short	(.L_48 - .L_47)
	.align		4
.L_47:
        /*0118*/ 	.word	index@(_Z7stencilPfS_iS_)
        /*011c*/ 	.word	0x00000000
.L_48:


//--------------------- .nv.compat                --------------------------
	.section	.nv.compat,"",@"SHT_CUDA_COMPAT_INFO"
	.align	4
        /*0000*/ 	.byte	0x02, 0x09, 0x00, 0x00, 0x02, 0x02, 0x01, 0x00, 0x02, 0x05, 0x05, 0x00, 0x03, 0x07, 0x01, 0x01
        /*0010*/ 	.byte	0x02, 0x03, 0x00, 0x00, 0x02, 0x06, 0x01, 0x00, 0x04, 0x0b, 0x08, 0x00, 0x09, 0x00, 0x00, 0x00
        /*0020*/ 	.byte	0x00, 0x00, 0x00, 0x00


//--------------------- .nv.info._Z14stencilShared2PfS_i --------------------------
	.section	.nv.info._Z14stencilShared2PfS_i,"",@"SHT_CUDA_INFO"
	.sectionflags	@""
	.align	4


	//----- nvinfo : EIATTR_CUDA_API_VERSION
	.align		4
        /*0000*/ 	.byte	0x04, 0x37
        /*0002*/ 	.short	(.L_50 - .L_49)
.L_49:
        /*0004*/ 	.word	0x00000082


	//----- nvinfo : EIATTR_KPARAM_INFO
	.align		4
.L_50:
        /*0008*/ 	.byte	0x04, 0x17
        /*000a*/ 	.short	(.L_52 - .L_51)
.L_51:
        /*000c*/ 	.word	0x00000000
        /*0010*/ 	.short	0x0002
        /*0012*/ 	.short	0x0010
        /*0014*/ 	.byte	0x00, 0xf0, 0x11, 0x00


	//----- nvinfo : EIATTR_KPARAM_INFO
	.align		4
.L_52:
        /*0018*/ 	.byte	0x04, 0x17
        /*001a*/ 	.short	(.L_54 - .L_53)
.L_53:
        /*001c*/ 	.word	0x00000000
        /*0020*/ 	.short	0x0001
        /*0022*/ 	.short	0x0008
        /*0024*/ 	.byte	0x00, 0xf5, 0x21, 0x00


	//----- nvinfo : EIATTR_KPARAM_INFO
	.align		4
.L_54:
        /*0028*/ 	.byte	0x04, 0x17
        /*002a*/ 	.short	(.L_56 - .L_55)
.L_55:
        /*002c*/ 	.word	0x00000000
        /*0030*/ 	.short	0x0000
        /*0032*/ 	.short	0x0000
        /*0034*/ 	.byte	0x00, 0xf5, 0x21, 0x00


	//----- nvinfo : EIATTR_SPARSE_MMA_MASK
	.align		4
.L_56:
        /*0038*/ 	.byte	0x03, 0x50
        /*003a*/ 	.short	0x0000


	//----- nvinfo : EIATTR_MAXREG_COUNT
	.align		4
        /*003c*/ 	.byte	0x03, 0x1b
        /*003e*/ 	.short	0x00ff


	//----- nvinfo : EIATTR_NUM_BARRIERS
	.align		4
        /*0040*/ 	.byte	0x02, 0x4c
        /*0042*/ 	.byte	0x01
	.zero		1


	//----- nvinfo : EIATTR_MERCURY_ISA_VERSION
	.align		4
        /*0044*/ 	.byte	0x03, 0x5f
        /*0046*/ 	.short	0x0101


	//----- nvinfo : EIATTR_VRC_CTA_INIT_COUNT
	.align		4
        /*0048*/ 	.byte	0x02, 0x4a
	.zero		1
	.zero		1


	//----- nvinfo : EIATTR_EXIT_INSTR_OFFSETS
	.align		4
        /*004c*/ 	.byte	0x04, 0x1c
        /*004e*/ 	.short	(.L_58 - .L_57)


	//   ....[0]....
.L_57:
        /*0050*/ 	.word	0x000001b0


	//   ....[1]....
        /*0054*/ 	.word	0x00000500


	//----- nvinfo : EIATTR_CRS_STACK_SIZE
	.align		4
.L_58:
        /*0058*/ 	.byte	0x04, 0x1e
        /*005a*/ 	.short	(.L_60 - .L_59)
.L_59:
        /*005c*/ 	.word	0x00000000


	//----- nvinfo : EIATTR_CBANK_PARAM_SIZE
	.align		4
.L_60:
        /*0060*/ 	.byte	0x03, 0x19
        /*0062*/ 	.short	0x0014


	//----- nvinfo : EIATTR_PARAM_CBANK
	.align		4
        /*0064*/ 	.byte	0x04, 0x0a
        /*0066*/ 	.short	(.L_62 - .L_61)
	.align		4
.L_61:
        /*0068*/ 	.word	index@(.nv.constant0._Z14stencilShared2PfS_i)
        /*006c*/ 	.short	0x0380
        /*006e*/ 	.short	0x0014


	//----- nvinfo : EIATTR_SW_WAR
	.align		4
.L_62:
        /*0070*/ 	.byte	0x04, 0x36
        /*0072*/ 	.short	(.L_64 - .L_63)
.L_63:
        /*0074*/ 	.word	0x00000008
.L_64:


//--------------------- .nv.info._Z14stencilShared1PfS_i --------------------------
	.section	.nv.info._Z14stencilShared1PfS_i,"",@"SHT_CUDA_INFO"
	.sectionflags	@""
	.align	4


	//----- nvinfo : EIATTR_CUDA_API_VERSION
	.align		4
        /*0000*/ 	.byte	0x04, 0x37
        /*0002*/ 	.short	(.L_66 - .L_65)
.L_65:
        /*0004*/ 	.word	0x00000082


	//----- nvinfo : EIATTR_KPARAM_INFO
	.align		4
.L_66:
        /*0008*/ 	.byte	0x04, 0x17
        /*000a*/ 	.short	(.L_68 - .L_67)
.L_67:
        /*000c*/ 	.word	0x00000000
        /*0010*/ 	.short	0x0002
        /*0012*/ 	.short	0x0010
        /*0014*/ 	.byte	0x00, 0xf0, 0x11, 0x00


	//----- nvinfo : EIATTR_KPARAM_INFO
	.align		4
.L_68:
        /*0018*/ 	.byte	0x04, 0x17
        /*001a*/ 	.short	(.L_70 - .L_69)
.L_69:
        /*001c*/ 	.word	0x00000000
        /*0020*/ 	.short	0x0001
        /*0022*/ 	.short	0x0008
        /*0024*/ 	.byte	0x00, 0xf5, 0x21, 0x00


	//----- nvinfo : EIATTR_KPARAM_INFO
	.align		4
.L_70:
        /*0028*/ 	.byte	0x04, 0x17
        /*002a*/ 	.short	(.L_72 - .L_71)
.L_71:
        /*002c*/ 	.word	0x00000000
        /*0030*/ 	.short	0x0000
        /*0032*/ 	.short	0x0000
        /*0034*/ 	.byte	0x00, 0xf5, 0x21, 0x00


	//----- nvinfo : EIATTR_SPARSE_MMA_MASK
	.align		4
.L_72:
        /*0038*/ 	.byte	0x03, 0x50
        /*003a*/ 	.short	0x0000


	//----- nvinfo : EIATTR_MAXREG_COUNT
	.align		4
        /*003c*/ 	.byte	0x03, 0x1b
        /*003e*/ 	.short	0x00ff


	//----- nvinfo : EIATTR_NUM_BARRIERS
	.align		4
        /*0040*/ 	.byte	0x02, 0x4c
        /*0042*/ 	.byte	0x01
	.zero		1


	//----- nvinfo : EIATTR_MERCURY_ISA_VERSION
	.align		4
        /*0044*/ 	.byte	0x03, 0x5f
        /*0046*/ 	.short	0x0101


	//----- nvinfo : EIATTR_VRC_CTA_INIT_COUNT
	.align		4
        /*0048*/ 	.byte	0x02, 0x4a
	.zero		1
	.zero		1


	//----- nvinfo : EIATTR_EXIT_INSTR_OFFSETS
	.align		4
        /*004c*/ 	.byte	0x04, 0x1c
        /*004e*/ 	.short	(.L_74 - .L_73)


	//   ....[0]....
.L_73:
        /*0050*/ 	.word	0x000001b0


	//   ....[1]....
        /*0054*/ 	.word	0x00000500


	//----- nvinfo : EIATTR_CRS_STACK_SIZE
	.align		4
.L_74:
        /*0058*/ 	.byte	0x04, 0x1e
        /*005a*/ 	.short	(.L_76 - .L_75)
.L_75:
        /*005c*/ 	.word	0x00000000


	//----- nvinfo : EIATTR_CBANK_PARAM_SIZE
	.align		4
.L_76:
        /*0060*/ 	.byte	0x03, 0x19
        /*0062*/ 	.short	0x0014


	//----- nvinfo : EIATTR_PARAM_CBANK
	.align		4
        /*0064*/ 	.byte	0x04, 0x0a
        /*0066*/ 	.short	(.L_78 - .L_77)
	.align		4
.L_77:
        /*0068*/ 	.word	index@(.nv.constant0._Z14stencilShared1PfS_i)
        /*006c*/ 	.short	0x0380
        /*006e*/ 	.short	0x0014


	//----- nvinfo : EIATTR_SW_WAR
	.align		4
.L_78:
        /*0070*/ 	.byte	0x04, 0x36
        /*0072*/ 	.short	(.L_80 - .L_79)
.L_79:
        /*0074*/ 	.word	0x00000008
.L_80:


//--------------------- .nv.info._Z13stencilConst2PfS_i --------------------------
	.section	.nv.info._Z13stencilConst2PfS_i,"",@"SHT_CUDA_INFO"
	.sectionflags	@""
	.align	4


	//----- nvinfo : EIATTR_CUDA_API_VERSION
	.align		4
        /*0000*/ 	.byte	0x04, 0x37
        /*0002*/ 	.short	(.L_82 - .L_81)
.L_81:
        /*0004*/ 	.word	0x00000082


	//----- nvinfo : EIATTR_KPARAM_INFO
	.align		4
.L_82:
        /*0008*/ 	.byte	0x04, 0x17
        /*000a*/ 	.short	(.L_84 - .L_83)
.L_83:
        /*000c*/ 	.word	0x00000000
        /*0010*/ 	.short	0x0002
        /*0012*/ 	.short	0x0010
        /*0014*/ 	.byte	0x00, 0xf0, 0x11, 0x00


	//----- nvinfo : EIATTR_KPARAM_INFO
	.align		4
.L_84:
        /*0018*/ 	.byte	0x04, 0x17
        /*001a*/ 	.short	(.L_86 - .L_85)
.L_85:
        /*001c*/ 	.word	0x00000000
        /*0020*/ 	.short	0x0001
        /*0022*/ 	.short	0x0008
        /*0024*/ 	.byte	0x00, 0xf5, 0x21, 0x00


	//----- nvinfo : EIATTR_KPARAM_INFO
	.align		4
.L_86:
        /*0028*/ 	.byte	0x04, 0x17
        /*002a*/ 	.short	(.L_88 - .L_87)
.L_87:
        /*002c*/ 	.word	0x00000000
        /*0030*/ 	.short	0x0000
        /*0032*/ 	.short	0x0000
        /*0034*/ 	.byte	0x00, 0xf5, 0x21, 0x00


	//----- nvinfo : EIATTR_SPARSE_MMA_MASK
	.align		4
.L_88:
        /*0038*/ 	.byte	0x03, 0x50
        /*003a*/ 	.short	0x0000


	//----- nvinfo : EIATTR_MAXREG_COUNT
	.align		4
        /*003c*/ 	.byte	0x03, 0x1b
        /*003e*/ 	.short	0x00ff


	//----- nvinfo : EIATTR_MERCURY_ISA_VERSION
	.align		4
        /*0040*/ 	.byte	0x03, 0x5f
        /*0042*/ 	.short	0x0101


	//----- nvinfo : EIATTR_VRC_CTA_INIT_COUNT
	.align		4
        /*0044*/ 	.byte	0x02, 0x4a
	.zero		1
	.zero		1


	//----- nvinfo : EIATTR_EXIT_INSTR_OFFSETS
	.align		4
        /*0048*/ 	.byte	0x04, 0x1c
        /*004a*/ 	.short	(.L_90 - .L_89)


	//   ....[0]....
.L_89:
        /*004c*/ 	.word	0x00000080


	//   ....[1]....
        /*0050*/ 	.word	0x000003f0


	//----- nvinfo : EIATTR_CBANK_PARAM_SIZE
	.align		4
.L_90:
        /*0054*/ 	.byte	0x03, 0x19
        /*0056*/ 	.short	0x0014


	//----- nvinfo : EIATTR_PARAM_CBANK
	.align		4
        /*0058*/ 	.byte	0x04, 0x0a
        /*005a*/ 	.short	(.L_92 - .L_91)
	.align		4
.L_91:
        /*005c*/ 	.word	index@(.nv.constant0._Z13stencilConst2PfS_i)
        /*0060*/ 	.short	0x0380
        /*0062*/ 	.short	0x0014


	//----- nvinfo : EIATTR_SW_WAR
	.align		4
.L_92:
        /*0064*/ 	.byte	0x04, 0x36
        /*0066*/ 	.short	(.L_94 - .L_93)
.L_93:
        /*0068*/ 	.word	0x00000008
.L_94:


//--------------------- .nv.info._Z13stencilConst1PfS_i --------------------------
	.section	.nv.info._Z13stencilConst1PfS_i,"",@"SHT_CUDA_INFO"
	.sectionflags	@""
	.align	4


	//----- nvinfo : EIATTR_CUDA_API_VERSION
	.align		4
        /*0000*/ 	.byte	0x04, 0x37
        /*0002*/ 	.short	(.L_96 - .L_95)
.L_95:
        /*0004*/ 	.word	0x00000082


	//----- nvinfo : EIATTR_KPARAM_INFO
	.align		4
.L_96:
        /*0008*/ 	.byte	0x04, 0x17
        /*000a*/ 	.short	(.L_98 - .L_97)
.L_97:
        /*000c*/ 	.word	0x00000000
        /*0010*/ 	.short	0x0002
        /*0012*/ 	.short	0x0010
        /*0014*/ 	.byte	0x00, 0xf0, 0x11, 0x00


	//----- nvinfo : EIATTR_KPARAM_INFO
	.align		4
.L_98:
        /*0018*/ 	.byte	0x04, 0x17
        /*001a*/ 	.short	(.L_100 - .L_99)
.L_99:
        /*001c*/ 	.word	0x00000000
        /*0020*/ 	.short	0x0001
        /*0022*/ 	.short	0x0008
        /*0024*/ 	.byte	0x00, 0xf5, 0x21, 0x00


	//----- nvinfo : EIATTR_KPARAM_INFO
	.align		4
.L_100:
        /*0028*/ 	.byte	0x04, 0x17
        /*002a*/ 	.short	(.L_102 - .L_101)
.L_101:
        /*002c*/ 	.word	0x00000000
        /*0030*/ 	.short	0x0000
        /*0032*/ 	.short	0x0000
        /*0034*/ 	.byte	0x00, 0xf5, 0x21, 0x00


	//----- nvinfo : EIATTR_SPARSE_MMA_MASK
	.align		4
.L_102:
        /*0038*/ 	.byte	0x03, 0x50
        /*003a*/ 	.short	0x0000


	//----- nvinfo : EIATTR_MAXREG_COUNT
	.align		4
        /*003c*/ 	.byte	0x03, 0x1b
        /*003e*/ 	.short	0x00ff


	//----- nvinfo : EIATTR_MERCURY_ISA_VERSION
	.align		4
        /*0040*/ 	.byte	0x03, 0x5f
        /*0042*/ 	.short	0x0101


	//----- nvinfo : EIATTR_VRC_CTA_INIT_COUNT
	.align		4
        /*0044*/ 	.byte	0x02, 0x4a
	.zero		1
	.zero		1


	//----- nvinfo : EIATTR_EXIT_INSTR_OFFSETS
	.align		4
        /*0048*/ 	.byte	0x04, 0x1c
        /*004a*/ 	.short	(.L_104 - .L_103)


	//   ....[0]....
.L_103:
        /*004c*/ 	.word	0x00000080


	//   ....[1]....
        /*0050*/ 	.word	0x000003f0


	//----- nvinfo : EIATTR_CBANK_PARAM_SIZE
	.align		4
.L_104:
        /*0054*/ 	.byte	0x03, 0x19
        /*0056*/ 	.short	0x0014


	//----- nvinfo : EIATTR_PARAM_CBANK
	.align		4
        /*0058*/ 	.byte	0x04, 0x0a
        /*005a*/ 	.short	(.L_106 - .L_105)
	.align		4
.L_105:
        /*005c*/ 	.word	index@(.nv.constant0._Z13stencilConst1PfS_i)
        /*0060*/ 	.short	0x0380
        /*0062*/ 	.short	0x0014


	//----- nvinfo : EIATTR_SW_WAR
	.align		4
.L_106:
        /*0064*/ 	.byte	0x04, 0x36
        /*0066*/ 	.short	(.L_108 - .L_107)
.L_107:
        /*0068*/ 	.word	0x00000008
.L_108:


//--------------------- .nv.info._Z16stencilReadOnly3PfS_iS_ --------------------------
	.section	.nv.info._Z16stencilReadOnly3PfS_iS_,"",@"SHT_CUDA_INFO"
	.sectionflags	@""
	.align	4


	//----- nvinfo : EIATTR_CUDA_API_VERSION
	.align		4
        /*0000*/ 	.byte	0x04, 0x37
        /*0002*/ 	.short	(.L_110 - .L_109)
.L_109:
        /*0004*/ 	.word	0x00000082


	//----- nvinfo : EIATTR_KPARAM_INFO
	.align		4
.L_110:
        /*0008*/ 	.byte	0x04, 0x17
        /*000a*/ 	.short	(.L_112 - .L_111)
.L_111:
        /*000c*/ 	.word	0x00000000
        /*0010*/ 	.short	0x0003
        /*0012*/ 	.short	0x0018
        /*0014*/ 	.byte	0x00, 0xf5, 0x21, 0x00


	//----- nvinfo : EIATTR_KPARAM_INFO
	.align		4
.L_112:
        /*0018*/ 	.byte	0x04, 0x17
        /*001a*/ 	.short	(.L_114 - .L_113)
.L_113:
        /*001c*/ 	.word	0x00000000
        /*0020*/ 	.short	0x0002
        /*0022*/ 	.short	0x0010
        /*0024*/ 	.byte	0x00, 0xf0, 0x11, 0x00


	//----- nvinfo : EIATTR_KPARAM_INFO
	.align		4
.L_114:
        /*0028*/ 	.byte	0x04, 0x17
        /*002a*/ 	.short	(.L_116 - .L_115)
.L_115:
        /*002c*/ 	.word	0x00000000
        /*0030*/ 	.short	0x0001
        /*0032*/ 	.short	0x0008
        /*0034*/ 	.byte	0x00, 0xf5, 0x21, 0x00


	//----- nvinfo : EIATTR_KPARAM_INFO
	.align		4
.L_116:
        /*0038*/ 	.byte	0x04, 0x17
        /*003a*/ 	.short	(.L_118 - .L_117)
.L_117:
        /*003c*/ 	.word	0x00000000
        /*0040*/ 	.short	0x0000
        /*0042*/ 	.short	0x0000
        /*0044*/ 	.byte	0x00, 0xf5, 0x21, 0x00


	//----- nvinfo : EIATTR_SPARSE_MMA_MASK
	.align		4
.L_118:
        /*0048*/ 	.byte	0x03, 0x50
        /*004a*/ 	.short	0x0000


	//----- nvinfo : EIATTR_MAXREG_COUNT
	.align		4
        /*004c*/ 	.byte	0x03, 0x1b
        /*004e*/ 	.short	0x00ff


	//----- nvinfo : EIATTR_MERCURY_ISA_VERSION
	.align		4
        /*0050*/ 	.byte	0x03, 0x5f
        /*0052*/ 	.short	0x0101


	//----- nvinfo : EIATTR_VRC_CTA_INIT_COUNT
	.align		4
        /*0054*/ 	.byte	0x02, 0x4a
	.zero		1
	.zero		1


	//----- nvinfo : EIATTR_EXIT_INSTR_OFFSETS
	.align		4
        /*0058*/ 	.byte	0x04, 0x1c
        /*005a*/ 	.short	(.L_120 - .L_119)


	//   ....[0]....
.L_119:
        /*005c*/ 	.word	0x00000080


	//   ....[1]....
        /*0060*/ 	.word	0x00000500


	//----- nvinfo : EIATTR_CBANK_PARAM_SIZE
	.align		4
.L_120:
        /*0064*/ 	.byte	0x03, 0x19
        /*0066*/ 	.short	0x0020


	//----- nvinfo : EIATTR_PARAM_CBANK
	.align		4
        /*0068*/ 	.byte	0x04, 0x0a
        /*006a*/ 	.short	(.L_122 - .L_121)
	.align		4
.L_121:
        /*006c*/ 	.word	index@(.nv.constant0._Z16stencilReadOnly3PfS_iS_)
        /*0070*/ 	.short	0x0380
        /*0072*/ 	.short	0x0020


	//----- nvinfo : EIATTR_SW_WAR
	.align		4
.L_122:
        /*0074*/ 	.byte	0x04, 0x36
        /*0076*/ 	.short	(.L_124 - .L_123)
.L_123:
        /*0078*/ 	.word	0x00000008
.L_124:


//--------------------- .nv.info._Z16stencilReadOnly2PfS_iS_ --------------------------
	.section	.nv.info._Z16stencilReadOnly2PfS_iS_,"",@"SHT_CUDA_INFO"
	.sectionflags	@""
	.align	4


	//----- nvinfo : EIATTR_CUDA_API_VERSION
	.align		4
        /*0000*/ 	.byte	0x04, 0x37
        /*0002*/ 	.short	(.L_126 - .L_125)
.L_125:
        /*0004*/ 	.word	0x00000082


	//----- nvinfo : EIATTR_KPARAM_INFO
	.align		4
.L_126:
        /*0008*/ 	.byte	0x04, 0x17
        /*000a*/ 	.short	(.L_128 - .L_127)
.L_127:
        /*000c*/ 	.word	0x00000000
        /*0010*/ 	.short	0x0003
        /*0012*/ 	.short	0x0018
        /*0014*/ 	.byte	0x00, 0xf5, 0x21, 0x00


	//----- nvinfo : EIATTR_KPARAM_INFO
	.align		4
.L_128:
        /*0018*/ 	.byte	0x04, 0x17
        /*001a*/ 	.short	(.L_130 - .L_129)
.L_129:
        /*001c*/ 	.word	0x00000000
        /*0020*/ 	.short	0x0002
        /*0022*/ 	.short	0x0010
        /*0024*/ 	.byte	0x00, 0xf0, 0x11, 0x00


	//----- nvinfo : EIATTR_KPARAM_INFO
	.align		4
.L_130:
        /*0028*/ 	.byte	0x04, 0x17
        /*002a*/ 	.short	(.L_132 - .L_131)
.L_131:
        /*002c*/ 	.word	0x00000000
        /*0030*/ 	.short	0x0001
        /*0032*/ 	.short	0x0008
        /*0034*/ 	.byte	0x00, 0xf5, 0x21, 0x00


	//----- nvinfo : EIATTR_KPARAM_INFO
	.align		4
.L_132:
        /*0038*/ 	.byte	0x04, 0x17
        /*003a*/ 	.short	(.L_134 - .L_133)
.L_133:
        /*003c*/ 	.word	0x00000000
        /*0040*/ 	.short	0x0000
        /*0042*/ 	.short	0x0000
        /*0044*/ 	.byte	0x00, 0xf5, 0x21, 0x00


	//----- nvinfo : EIATTR_SPARSE_MMA_MASK
	.align		4
.L_134:
        /*0048*/ 	.byte	0x03, 0x50
        /*004a*/ 	.short	0x0000


	//----- nvinfo : EIATTR_MAXREG_COUNT
	.align		4
        /*004c*/ 	.byte	0x03, 0x1b
        /*004e*/ 	.short	0x00ff


	//----- nvinfo : EIATTR_MERCURY_ISA_VERSION
	.align		4
        /*0050*/ 	.byte	0x03, 0x5f
        /*0052*/ 	.short	0x0101


	//----- nvinfo : EIATTR_VRC_CTA_INIT_COUNT
	.align		4
        /*0054*/ 	.byte	0x02, 0x4a
	.zero		1
	.zero		1


	//----- nvinfo : EIATTR_EXIT_INSTR_OFFSETS
	.align		4
        /*0058*/ 	.byte	0x04, 0x1c
        /*005a*/ 	.short	(.L_136 - .L_135)


	//   ....[0]....
.L_135:
        /*005c*/ 	.word	0x00000080


	//   ....[1]....
        /*0060*/ 	.word	0x000004f0


	//----- nvinfo : EIATTR_CBANK_PARAM_SIZE
	.align		4
.L_136:
        /*0064*/ 	.byte	0x03, 0x19
        /*0066*/ 	.short	0x0020


	//----- nvinfo : EIATTR_PARAM_CBANK
	.align		4
        /*0068*/ 	.byte	0x04, 0x0a
        /*006a*/ 	.short	(.L_138 - .L_137)
	.align		4
.L_137:
        /*006c*/ 	.word	index@(.nv.constant0._Z16stencilReadOnly2PfS_iS_)
        /*0070*/ 	.short	0x0380
        /*0072*/ 	.short	0x0020


	//----- nvinfo : EIATTR_SW_WAR
	.align		4
.L_138:
        /*0074*/ 	.byte	0x04, 0x36
        /*0076*/ 	.short	(.L_140 - .L_139)
.L_139:
        /*0078*/ 	.word	0x00000008
.L_140:


//--------------------- .nv.info._Z16stencilReadOnly1PfS_iS_ --------------------------
	.section	.nv.info._Z16stencilReadOnly1PfS_iS_,"",@"SHT_CUDA_INFO"
	.sectionflags	@""
	.align	4


	//----- nvinfo : EIATTR_CUDA_API_VERSION
	.align		4
        /*0000*/ 	.byte	0x04, 0x37
        /*0002*/ 	.short	(.L_142 - .L_141)
.L_141:
        /*0004*/ 	.word	0x00000082


	//----- nvinfo : EIATTR_KPARAM_INFO
	.align		4
.L_142:
        /*0008*/ 	.byte	0x04, 0x17
        /*000a*/ 	.short	(.L_144 - .L_143)
.L_143:
        /*000c*/ 	.word	0x00000000
        /*0010*/ 	.short	0x0003
        /*0012*/ 	.short	0x0018
        /*0014*/ 	.byte	0x00, 0xf5, 0x21, 0x00


	//----- nvinfo : EIATTR_KPARAM_INFO
	.align		4
.L_144:
        /*0018*/ 	.byte	0x04, 0x17
        /*001a*/ 	.short	(.L_146 - .L_145)
.L_145:
        /*001c*/ 	.word	0x00000000
        /*0020*/ 	.short	0x0002
        /*0022*/ 	.short	0x0010
        /*0024*/ 	.byte	0x00, 0xf0, 0x11, 0x00


	//----- nvinfo : EIATTR_KPARAM_INFO
	.align		4
.L_146:
        /*0028*/ 	.byte	0x04, 0x17
        /*002a*/ 	.short	(.L_148 - .L_147)
.L_147:
        /*002c*/ 	.word	0x00000000
        /*0030*/ 	.short	0x0001
        /*0032*/ 	.short	0x0008
        /*0034*/ 	.byte	0x00, 0xf5, 0x21, 0x00


	//----- nvinfo : EIATTR_KPARAM_INFO
	.align		4
.L_148:
        /*0038*/ 	.byte	0x04, 0x17
        /*003a*/ 	.short	(.L_150 - .L_149)
.L_149:
        /*003c*/ 	.word	0x00000000
        /*0040*/ 	.short	0x0000
        /*0042*/ 	.short	0x0000
        /*0044*/ 	.byte	0x00, 0xf5, 0x21, 0x00


	//----- nvinfo : EIATTR_SPARSE_MMA_MASK
	.align		4
.L_150:
        /*0048*/ 	.byte	0x03, 0x50
        /*004a*/ 	.short	0x0000


	//----- nvinfo : EIATTR_MAXREG_COUNT
	.align		4
        /*004c*/ 	.byte	0x03, 0x1b
        /*004e*/ 	.short	0x00ff


	//----- nvinfo : EIATTR_MERCURY_ISA_VERSION
	.align		4
        /*0050*/ 	.byte	0x03, 0x5f
        /*0052*/ 	.short	0x0101


	//----- nvinfo : EIATTR_VRC_CTA_INIT_COUNT
	.align		4
        /*0054*/ 	.byte	0x02, 0x4a
	.zero		1
	.zero		1


	//----- nvinfo : EIATTR_EXIT_INSTR_OFFSETS
	.align		4
        /*0058*/ 	.byte	0x04, 0x1c
        /*005a*/ 	.short	(.L_152 - .L_151)


	//   ....[0]....
.L_151:
        /*005c*/ 	.word	0x00000080


	//   ....[1]....
        /*0060*/ 	.word	0x00000500


	//----- nvinfo : EIATTR_CBANK_PARAM_SIZE
	.align		4
.L_152:
        /*0064*/ 	.byte	0x03, 0x19
        /*0066*/ 	.short	0x0020


	//----- nvinfo : EIATTR_PARAM_CBANK
	.align		4
        /*0068*/ 	.byte	0x04, 0x0a
        /*006a*/ 	.short	(.L_154 - .L_153)
	.align		4
.L_153:
        /*006c*/ 	.word	index@(.nv.constant0._Z16stencilReadOnly1PfS_iS_)
        /*0070*/ 	.short	0x0380
        /*0072*/ 	.short	0x0020


	//----- nvinfo : EIATTR_SW_WAR
	.align		4
.L_154:
        /*0074*/ 	.byte	0x04, 0x36
        /*0076*/ 	.short	(.L_156 - .L_155)
.L_155:
        /*0078*/ 	.word	0x00000008
.L_156:


//--------------------- .nv.info._Z7stencilPfS_iS_ --------------------------
	.section	.nv.info._Z7stencilPfS_iS_,"",@"SHT_CUDA_INFO"
	.sectionflags	@""
	.align	4


	//----- nvinfo : EIATTR_CUDA_API_VERSION
	.align		4
        /*0000*/ 	.byte	0x04, 0x37
        /*0002*/ 	.short	(.L_158 - .L_157)
.L_157:
        /*0004*/ 	.word	0x00000082


	//----- nvinfo : EIATTR_KPARAM_INFO
	.align		4
.L_158:
        /*0008*/ 	.byte	0x04, 0x17
        /*000a*/ 	.short	(.L_160 - .L_159)
.L_159:
        /*000c*/ 	.word	0x00000000
        /*0010*/ 	.short	0x0003
        /*0012*/ 	.short	0x0018
        /*0014*/ 	.byte	0x00, 0xf5, 0x21, 0x00


	//----- nvinfo : EIATTR_KPARAM_INFO
	.align		4
.L_160:
        /*0018*/ 	.byte	0x04, 0x17
        /*001a*/ 	.short	(.L_162 - .L_161)
.L_161:
        /*001c*/ 	.word	0x00000000
        /*0020*/ 	.short	0x0002
        /*0022*/ 	.short	0x0010
        /*0024*/ 	.byte	0x00, 0xf0, 0x11, 0x00


	//----- nvinfo : EIATTR_KPARAM_INFO
	.align		4
.L_162:
        /*0028*/ 	.byte	0x04, 0x17
        /*002a*/ 	.short	(.L_164 - .L_163)
.L_163:
        /*002c*/ 	.word	0x00000000
        /*0030*/ 	.short	0x0001
        /*0032*/ 	.short	0x0008
        /*0034*/ 	.byte	0x00, 0xf5, 0x21, 0x00


	//----- nvinfo : EIATTR_KPARAM_INFO
	.align		4
.L_164:
        /*0038*/ 	.byte	0x04, 0x17
        /*003a*/ 	.short	(.L_166 - .L_165)
.L_165:
        /*003c*/ 	.word	0x00000000
        /*0040*/ 	.short	0x0000
        /*0042*/ 	.short	0x0000
        /*0044*/ 	.byte	0x00, 0xf5, 0x21, 0x00


	//----- nvinfo : EIATTR_SPARSE_MMA_MASK
	.align		4
.L_166:
        /*0048*/ 	.byte	0x03, 0x50
        /*004a*/ 	.short	0x0000


	//----- nvinfo : EIATTR_MAXREG_COUNT
	.align		4
        /*004c*/ 	.byte	0x03, 0x1b
        /*004e*/ 	.short	0x00ff


	//----- nvinfo : EIATTR_MERCURY_ISA_VERSION
	.align		4
        /*0050*/ 	.byte	0x03, 0x5f
        /*0052*/ 	.short	0x0101


	//----- nvinfo : EIATTR_VRC_CTA_INIT_COUNT
	.align		4
        /*0054*/ 	.byte	0x02, 0x4a
	.zero		1
	.zero		1


	//----- nvinfo : EIATTR_EXIT_INSTR_OFFSETS
	.align		4
        /*0058*/ 	.byte	0x04, 0x1c
        /*005a*/ 	.short	(.L_168 - .L_167)


	//   ....[0]....
.L_167:
        /*005c*/ 	.word	0x00000080


	//   ....[1]....
        /*0060*/ 	.word	0x000004f0


	//----- nvinfo : EIATTR_CBANK_PARAM_SIZE
	.align		4
.L_168:
        /*0064*/ 	.byte	0x03, 0x19
        /*0066*/ 	.short	0x0020


	//----- nvinfo : EIATTR_PARAM_CBANK
	.align		4
        /*0068*/ 	.byte	0x04, 0x0a
        /*006a*/ 	.short	(.L_170 - .L_169)
	.align		4
.L_169:
        /*006c*/ 	.word	index@(.nv.constant0._Z7stencilPfS_iS_)
        /*0070*/ 	.short	0x0380
        /*0072*/ 	.short	0x0020


	//----- nvinfo : EIATTR_SW_WAR
	.align		4
.L_170:
        /*0074*/ 	.byte	0x04, 0x36
        /*0076*/ 	.short	(.L_172 - .L_171)
.L_171:
        /*0078*/ 	.word	0x00000008
.L_172:


//--------------------- .nv.callgraph             --------------------------
	.section	.nv.callgraph,"",@"SHT_CUDA_CALLGRAPH"
	.align	4
	.sectionentsize	8
	.align		4
        /*0000*/ 	.word	0x00000000
	.align		4
        /*0004*/ 	.word	0xffffffff
	.align		4
        /*0008*/ 	.word	0x00000000
	.align		4
        /*000c*/ 	.word	0xfffffffe
	.align		4
        /*0010*/ 	.word	0x00000000
	.align		4
        /*0014*/ 	.word	0xfffffffd
	.align		4
        /*0018*/ 	.word	0x00000000
	.align		4
        /*001c*/ 	.word	0xfffffffc


//--------------------- .nv.constant3             --------------------------
	.section	.nv.constant3,"a",@progbits
	.align	4
.nv.constant3:
	.type		const_stencilWeight,@object
	.size		const_stencilWeight,(.L_0 - const_stencilWeight)
const_stencilWeight:
	.zero		84
.L_0:


//--------------------- .text._Z14stencilShared2PfS_i --------------------------
	.section	.text._Z14stencilShared2PfS_i,"ax",@progbits
	.align	128
        .global         _Z14stencilShared2PfS_i
        .type           _Z14stencilShared2PfS_i,@function
        .size           _Z14stencilShared2PfS_i,(.L_x_12 - _Z14stencilShared2PfS_i)
        .other          _Z14stencilShared2PfS_i,@"STO_CUDA_ENTRY STV_DEFAULT"
_Z14stencilShared2PfS_i:
.text._Z14stencilShared2PfS_i:
[----:B------:R-:W-:Y:S01]  /*0000*/  LDC R1, c[0x0][0x37c] ;  /* 0x0000df00ff017b82 */ /* 0x000fe20000000800 */
[----:B------:R-:W0:Y:S07]  /*0010*/  S2R R0, SR_TID.X ;  /* 0x0000000000007919 */ /* 0x000e2e0000002100 */
[----:B------:R-:W1:Y:S01]  /*0020*/  S2UR UR5, SR_CgaCtaId ;  /* 0x00000000000579c3 */ /* 0x000e620000008800 */
[----:B------:R-:W2:Y:S01]  /*0030*/  LDCU UR7, c[0x0][0x360] ;  /* 0x00006c00ff0777ac */ /* 0x000ea20008000800 */
[----:B------:R-:W-:Y:S01]  /*0040*/  BSSY.RECONVERGENT B0, `(.L_x_0) ;  /* 0x0000013000007945 */ /* 0x000fe20003800200 */
[----:B------:R-:W-:Y:S01]  /*0050*/  UMOV UR4, 0x400 ;  /* 0x0000040000047882 */ /* 0x000fe20000000000 */
[----:B------:R-:W3:Y:S04]  /*0060*/  LDCU.64 UR8, c[0x0][0x358] ;  /* 0x00006b00ff0877ac */ /* 0x000ee80008000a00 */
[----:B------:R-:W2:Y:S08]  /*0070*/  S2UR UR6, SR_CTAID.X ;  /* 0x00000000000679c3 */ /* 0x000eb00000002500 */
[----:B------:R-:W4:Y:S01]  /*0080*/  LDC.64 R6, c[0x0][0x380] ;  /* 0x0000e000ff067b82 */ /* 0x000f220000000a00 */
[----:B-1----:R-:W-:-:S06]  /*0090*/  ULEA UR5, UR5, UR4, 0x18 ;  /* 0x0000000405057291 */ /* 0x002fcc000f8ec0ff */
[----:B0-----:R-:W-:Y:S01]  /*00a0*/  LEA R3, R0, UR5, 0x2 ;  /* 0x0000000500037c11 */ /* 0x001fe2000f8e10ff */
[----:B--2---:R-:W-:-:S03]  /*00b0*/  UIMAD UR4, UR6, UR7, URZ ;  /* 0x00000007060472a4 */ /* 0x004fc6000f8e02ff */
[----:B------:R-:W-:-:S03]  /*00c0*/  MOV R8, R3 ;  /* 0x0000000300087202 */ /* 0x000fc60000000f00 */
[C---:B------:R-:W-:Y:S02]  /*00d0*/  IADD3 R2, PT, PT, R0.reuse, UR4, RZ ;  /* 0x0000000400027c10 */ /* 0x040fe4000fffe0ff */
[----:B---3--:R-:W-:-:S07]  /*00e0*/  LEA R9, R0, UR4, 0x1 ;  /* 0x0000000400097c11 */ /* 0x008fce000f8e08ff */
.L_x_1:
[----:B----4-:R-:W-:-:S06]  /*00f0*/  IMAD.WIDE R4, R9, 0x4, R6 ;  /* 0x0000000409047825 */ /* 0x010fcc00078e0206 */
[----:B------:R-:W2:Y:S01]  /*0100*/  LDG.E.CONSTANT R5, desc[UR8][R4.64] ;  /* 0x0000000804057981 */ /* 0x000ea2000c1e9900 */
[C---:B------:R-:W-:Y:S02]  /*0110*/  ISETP.GE.U32.AND P0, PT, R0.reuse, 0x15, PT ;  /* 0x000000150000780c */ /* 0x040fe40003f06070 */
[----:B------:R-:W-:Y:S02]  /*0120*/  IADD3 R0, PT, PT, R0, 0x400, RZ ;  /* 0x0000040000007810 */ /* 0x000fe40007ffe0ff */
[----:B------:R-:W-:Y:S01]  /*0130*/  IADD3 R9, PT, PT, R9, 0x400, RZ ;  /* 0x0000040009097810 */ /* 0x000fe20007ffe0ff */
[----:B--2---:R0:W-:Y:S02]  /*0140*/  STS [R8], R5 ;  /* 0x0000000508007388 */ /* 0x0041e40000000800 */
[----:B0-----:R-:W-:-:S06]  /*0150*/  IADD3 R8, PT, PT, R8, 0x1000, RZ ;  /* 0x0000100008087810 */ /* 0x001fcc0007ffe0ff */
[----:B------:R-:W-:Y:S05]  /*0160*/  @!P0 BRA `(.L_x_1) ;  /* 0xfffffffc00e08947 */ /* 0x000fea000383ffff */
[----:B------:R-:W-:Y:S05]  /*0170*/  BSYNC.RECONVERGENT B0 ;  /* 0x0000000000007941 */ /* 0x000fea0003800200 */
.L_x_0:
[----:B------:R-:W0:Y:S01]  /*0180*/  LDCU UR4, c[0x0][0x390] ;  /* 0x00007200ff0477ac */ /* 0x000e220008000800 */
[----:B------:R-:W-:-:S04]  /*0190*/  IADD3 R0, PT, PT, R2, 0xb, RZ ;  /* 0x0000000b02007810 */ /* 0x000fc80007ffe0ff */
[----:B0-----:R-:W-:-:S13]  /*01a0*/  ISETP.GE.AND P0, PT, R0, UR4, PT ;  /* 0x0000000400007c0c */ /* 0x001fda000bf06270 */
[----:B------:R-:W-:Y:S05]  /*01b0*/  @P0 EXIT ;  /* 0x000000000000094d */ /* 0x000fea0003800000 */
[----:B------:R-:W-:Y:S06]  /*01c0*/  BAR.SYNC.DEFER_BLOCKING 0x0 ;  /* 0x0000000000007b1d */ /* 0x000fec0000010000 */
[----:B------:R-:W0:Y:S01]  /*01d0*/  LDCU.128 UR4, c[0x3][URZ] ;  /* 0x00c00000ff0477ac */ /* 0x000e220008000c00 */
[----:B------:R-:W1:Y:S01]  /*01e0*/  LDCU.128 UR12, c[0x3][0x10] ;  /* 0x00c00200ff0c77ac */ /* 0x000e620008000c00 */
[----:B------:R-:W2:Y:S01]  /*01f0*/  LDCU UR10, c[0x3][0x50] ;  /* 0x00c00a00ff0a77ac */ /* 0x000ea20008000800 */
[----:B------:R-:W0:Y:S04]  /*0200*/  LDS R0, [R3] ;  /* 0x0000000003007984 */ /* 0x000e280000000800 */
[----:B------:R-:W3:Y:S04]  /*0210*/  LDS R7, [R3+0x4] ;  /* 0x0000040003077984 */ /* 0x000ee80000000800 */
[----:B------:R-:W4:Y:S04]  /*0220*/  LDS R6, [R3+0x8] ;  /* 0x0000080003067984 */ /* 0x000f280000000800 */
[----:B------:R-:W5:Y:S04]  /*0230*/  LDS R9, [R3+0xc] ;  /* 0x00000c0003097984 */ /* 0x000f680000000800 */
[----:B------:R-:W1:Y:S04]  /*0240*/  LDS R11, [R3+0x10] ;  /* 0x00001000030b7984 */ /* 0x000e680000000800 */
[----:B------:R-:W2:Y:S04]  /*0250*/  LDS R8, [R3+0x14] ;  /* 0x0000140003087984 */ /* 0x000ea80000000800 */
[----:B------:R-:W2:Y:S04]  /*0260*/  LDS R13, [R3+0x18] ;  /* 0x00001800030d7984 */ /* 0x000ea80000000800 */
[----:B------:R-:W2:Y:S04]  /*0270*/  LDS R15, [R3+0x1c] ;  /* 0x00001c00030f7984 */ /* 0x000ea80000000800 */
[----:B------:R-:W2:Y:S04]  /*0280*/  LDS R17, [R3+0x20] ;  /* 0x0000200003117984 */ /* 0x000ea80000000800 */
[----:B------:R-:W2:Y:S01]  /*0290*/  LDS R5, [R3+0x24] ;  /* 0x0000240003057984 */ /* 0x000ea20000000800 */
[----:B0-----:R-:W-:-:S03]  /*02a0*/  FFMA R0, R0, UR4, RZ ;  /* 0x0000000400007c23 */ /* 0x001fc600080000ff */
[----:B------:R-:W0:Y:S01]  /*02b0*/  LDS R4, [R3+0x28] ;  /* 0x0000280003047984 */ /* 0x000e220000000800 */
[----:B---3--:R-:W-:-:S03]  /*02c0*/  FFMA R7, R7, UR5, R0 ;  /* 0x0000000507077c23 */ /* 0x008fc60008000000 */
[----:B------:R-:W-:Y:S01]  /*02d0*/  LDS R19, [R3+0x4c] ;  /* 0x00004c0003137984 */ /* 0x000fe20000000800 */
[----:B----4-:R-:W-:-:S03]  /*02e0*/  FFMA R6, R6, UR6, R7 ;  /* 0x0000000606067c23 */ /* 0x010fc60008000007 */
[----:B------:R-:W3:Y:S01]  /*02f0*/  LDS R0, [R3+0x2c] ;  /* 0x00002c0003007984 */ /* 0x000ee20000000800 */
[----:B-----5:R-:W-:-:S03]  /*0300*/  FFMA R6, R9, UR7, R6 ;  /* 0x0000000709067c23 */ /* 0x020fc60008000006 */
[----:B------:R-:W4:Y:S01]  /*0310*/  LDS R7, [R3+0x30] ;  /* 0x0000300003077984 */ /* 0x000f220000000800 */
[----:B------:R-:W5:Y:S01]  /*0320*/  LDCU.128 UR4, c[0x3][0x20] ;  /* 0x00c00400ff0477ac */ /* 0x000f620008000c00 */
[----:B-1----:R-:W-:Y:S02]  /*0330*/  FFMA R11, R11, UR12, R6 ;  /* 0x0000000c0b0b7c23 */ /* 0x002fe40008000006 */
[----:B------:R-:W1:Y:S02]  /*0340*/  LDS R9, [R3+0x34] ;  /* 0x0000340003097984 */ /* 0x000e640000000800 */
[----:B--2---:R-:W-:Y:S02]  /*0350*/  FFMA R8, R8, UR13, R11 ;  /* 0x0000000d08087c23 */ /* 0x004fe4000800000b */
[----:B------:R-:W2:Y:S02]  /*0360*/  LDS R6, [R3+0x38] ;  /* 0x0000380003067984 */ /* 0x000ea40000000800 */
[----:B------:R-:W-:-:S02]  /*0370*/  FFMA R8, R13, UR14, R8 ;  /* 0x0000000e0d087c23 */ /* 0x000fc40008000008 */
[----:B------:R-:W2:Y:S02]  /*0380*/  LDS R11, [R3+0x3c] ;  /* 0x00003c00030b7984 */ /* 0x000ea40000000800 */
[----:B------:R-:W-:Y:S02]  /*0390*/  FFMA R8, R15, UR15, R8 ;  /* 0x0000000f0f087c23 */ /* 0x000fe40008000008 */
[----:B------:R-:W2:Y:S01]  /*03a0*/  LDS R13, [R3+0x40] ;  /* 0x00004000030d7984 */ /* 0x000ea20000000800 */
[----:B------:R-:W4:Y:S01]  /*03b0*/  LDCU.128 UR12, c[0x3][0x30] ;  /* 0x00c00600ff0c77ac */ /* 0x000f220008000c00 */
[----:B-----5:R-:W-:Y:S02]  /*03c0*/  FFMA R8, R17, UR4, R8 ;  /* 0x0000000411087c23 */ /* 0x020fe40008000008 */
[----:B------:R-:W5:Y:S02]  /*03d0*/  LDS R15, [R3+0x44] ;  /* 0x00004400030f7984 */ /* 0x000f640000000800 */
[----:B------:R-:W-:-:S02]  /*03e0*/  FFMA R5, R5, UR5, R8 ;  /* 0x0000000505057c23 */ /* 0x000fc40008000008 */
[----:B------:R-:W5:Y:S02]  /*03f0*/  LDS R17, [R3+0x48] ;  /* 0x0000480003117984 */ /* 0x000f640000000800 */
[----:B0-----:R-:W-:Y:S02]  /*0400*/  FFMA R5, R4, UR6, R5 ;  /* 0x0000000604057c23 */ /* 0x001fe40008000005 */
[----:B------:R-:W0:Y:S02]  /*0410*/  LDS R21, [R3+0x50] ;  /* 0x0000500003157984 */ /* 0x000e240000000800 */
[----:B---3--:R-:W-:Y:S01]  /*0420*/  FFMA R0, R0, UR7, R5 ;  /* 0x0000000700007c23 */ /* 0x008fe20008000005 */
[----:B------:R-:W3:Y:S01]  /*0430*/  LDCU.128 UR4, c[0x3][0x40] ;  /* 0x00c00800ff0477ac */ /* 0x000ee20008000c00 */
[----:B------:R-:W0:Y:S02]  /*0440*/  LDC.64 R4, c[0x0][0x388] ;  /* 0x0000e200ff047b82 */ /* 0x000e240000000a00 */
[----:B----4-:R-:W-:-:S04]  /*0450*/  FFMA R0, R7, UR12, R0 ;  /* 0x0000000c07007c23 */ /* 0x010fc80008000000 */
[----:B-1----:R-:W-:-:S04]  /*0460*/  FFMA R9, R9, UR13, R0 ;  /* 0x0000000d09097c23 */ /* 0x002fc80008000000 */
[----:B--2---:R-:W-:-:S04]  /*0470*/  FFMA R6, R6, UR14, R9 ;  /* 0x0000000e06067c23 */ /* 0x004fc80008000009 */
[----:B------:R-:W-:-:S04]  /*0480*/  FFMA R6, R11, UR15, R6 ;  /* 0x0000000f0b067c23 */ /* 0x000fc80008000006 */
[----:B---3--:R-:W-:-:S04]  /*0490*/  FFMA R6, R13, UR4, R6 ;  /* 0x000000040d067c23 */ /* 0x008fc80008000006 */
[----:B-----5:R-:W-:Y:S01]  /*04a0*/  FFMA R6, R15, UR5, R6 ;  /* 0x000000050f067c23 */ /* 0x020fe20008000006 */
[----:B0-----:R-:W-:-:S04]  /*04b0*/  IMAD.WIDE R4, R2, 0x4, R4 ;  /* 0x0000000402047825 */ /* 0x001fc800078e0204 */
[----:B------:R-:W-:-:S04]  /*04c0*/  FFMA R6, R17, UR6, R6 ;  /* 0x0000000611067c23 */ /* 0x000fc80008000006 */
[----:B------:R-:W-:-:S04]  /*04d0*/  FFMA R6, R19, UR7, R6 ;  /* 0x0000000713067c23 */ /* 0x000fc80008000006 */
[----:B------:R-:W-:-:S05]  /*04e0*/  FFMA R21, R21, UR10, R6 ;  /* 0x0000000a15157c23 */ /* 0x000fca0008000006 */
[----:B------:R-:W-:Y:S01]  /*04f0*/  STG.E desc[UR8][R4.64+0x2c], R21 ;  /* 0x00002c1504007986 */ /* 0x000fe2000c101908 */
[----:B------:R-:W-:Y:S05]  /*0500*/  EXIT ;  /* 0x000000000000794d */ /* 0x000fea0003800000 */
.L_x_2:
[----:B------:R-:W-:-:S00]  /*0510*/  BRA `(.L_x_2) ;  /* 0xfffffffc00fc7947 */ /* 0x000fc0000383ffff */
[----:B------:R-:W-:-:S00]  /*0520*/  NOP ;  /* 0x0000000000007918 */ /* 0x000fc00000000000 */
        /* <DEDUP_REMOVED lines=13> */
.L_x_12:


//--------------------- .text._Z14stencilShared1PfS_i --------------------------
	.section	.text._Z14stencilShared1PfS_i,"ax",@progbits
	.align	128
        .global         _Z14stencilShared1PfS_i
        .type           _Z14stencilShared1PfS_i,@function
        .size           _Z14stencilShared1PfS_i,(.L_x_13 - _Z14stencilShared1PfS_i)
        .other          _Z14stencilShared1PfS_i,@"STO_CUDA_ENTRY STV_DEFAULT"
_Z14stencilShared1PfS_i:
.text._Z14stencilShared1PfS_i:
        /* <DEDUP_REMOVED lines=15> */
.L_x_4:
[----:B----4-:R-:W-:-:S06]  /*00f0*/  IMAD.WIDE R4, R9, 0x4, R6 ;  /* 0x0000000409047825 */ /* 0x010fcc00078e0206 */
[----:B------:R-:W2:Y:S01]  /*0100*/  LDG.E R5, desc[UR8][R4.64] ;  /* 0x0000000804057981 */ /* 0x000ea2000c1e1900 */
[C---:B------:R-:W-:Y:S02]  /*0110*/  ISETP.GE.U32.AND P0, PT, R0.reuse, 0x15, PT ;  /* 0x000000150000780c */ /* 0x040fe40003f06070 */
[----:B------:R-:W-:Y:S02]  /*0120*/  IADD3 R0, PT, PT, R0, 0x400, RZ ;  /* 0x0000040000007810 */ /* 0x000fe40007ffe0ff */
[----:B------:R-:W-:Y:S01]  /*0130*/  IADD3 R9, PT, PT, R9, 0x400, RZ ;  /* 0x0000040009097810 */ /* 0x000fe20007ffe0ff */
[----:B--2---:R0:W-:Y:S02]  /*0140*/  STS [R8], R5 ;  /* 0x0000000508007388 */ /* 0x0041e40000000800 */
[----:B0-----:R-:W-:-:S06]  /*0150*/  IADD3 R8, PT, PT, R8, 0x1000, RZ ;  /* 0x0000100008087810 */ /* 0x001fcc0007ffe0ff */
[----:B------:R-:W-:Y:S05]  /*0160*/  @!P0 BRA `(.L_x_4) ;  /* 0xfffffffc00e08947 */ /* 0x000fea000383ffff */
[----:B------:R-:W-:Y:S05]  /*0170*/  BSYNC.RECONVERGENT B0 ;  /* 0x0000000000007941 */ /* 0x000fea0003800200 */
.L_x_3:
        /* <DEDUP_REMOVED lines=57> */
.L_x_5:
        /* <DEDUP_REMOVED lines=15> */
.L_x_13:


//--------------------- .text._Z13stencilConst2PfS_i --------------------------
	.section	.text._Z13stencilConst2PfS_i,"ax",@progbits
	.align	128
        .global         _Z13stencilConst2PfS_i
        .type           _Z13stencilConst2PfS_i,@function
        .size           _Z13stencilConst2PfS_i,(.L_x_14 - _Z13stencilConst2PfS_i)
        .other          _Z13stencilConst2PfS_i,@"STO_CUDA_ENTRY STV_DEFAULT"
_Z13stencilConst2PfS_i:
.text._Z13stencilConst2PfS_i:
[----:B------:R-:W-:Y:S01]  /*0000*/  LDC R1, c[0x0][0x37c] ;  /* 0x0000df00ff017b82 */ /* 0x000fe20000000800 */
[----:B------:R-:W0:Y:S07]  /*0010*/  S2R R3, SR_TID.X ;  /* 0x0000000000037919 */ /* 0x000e2e0000002100 */
[----:B------:R-:W0:Y:S01]  /*0020*/  S2UR UR4, SR_CTAID.X ;  /* 0x00000000000479c3 */ /* 0x000e220000002500 */
[----:B------:R-:W1:Y:S07]  /*0030*/  LDCU UR5, c[0x0][0x390] ;  /* 0x00007200ff0577ac */ /* 0x000e6e0008000800 */
[----:B------:R-:W0:Y:S02]  /*0040*/  LDC R4, c[0x0][0x360] ;  /* 0x0000d800ff047b82 */ /* 0x000e240000000800 */
[----:B0-----:R-:W-:-:S05]  /*0050*/  IMAD R4, R4, UR4, R3 ;  /* 0x0000000404047c24 */ /* 0x001fca000f8e0203 */
[----:B------:R-:W-:-:S04]  /*0060*/  IADD3 R4, PT, PT, R4, 0xb, RZ ;  /* 0x0000000b04047810 */ /* 0x000fc80007ffe0ff */
[----:B-1----:R-:W-:-:S13]  /*0070*/  ISETP.GE.AND P0, PT, R4, UR5, PT ;  /* 0x0000000504007c0c */ /* 0x002fda000bf06270 */
[----:B------:R-:W-:Y:S05]  /*0080*/  @P0 EXIT ;  /* 0x000000000000094d */ /* 0x000fea0003800000 */
[----:B------:R-:W0:Y:S01]  /*0090*/  LDC.64 R2, c[0x0][0x380] ;  /* 0x0000e000ff027b82 */ /* 0x000e220000000a00 */
[----:B------:R-:W1:Y:S01]  /*00a0*/  LDCU.64 UR4, c[0x0][0x358] ;  /* 0x00006b00ff0477ac */ /* 0x000e620008000a00 */
[----:B------:R-:W2:Y:S01]  /*00b0*/  LDCU.128 UR8, c[0x3][URZ] ;  /* 0x00c00000ff0877ac */ /* 0x000ea20008000c00 */
[----:B------:R-:W3:Y:S01]  /*00c0*/  LDCU.128 UR12, c[0x3][0x10] ;  /* 0x00c00200ff0c77ac */ /* 0x000ee20008000c00 */
[----:B------:R-:W4:Y:S01]  /*00d0*/  LDCU UR6, c[0x3][0x50] ;  /* 0x00c00a00ff0677ac */ /* 0x000f220008000800 */
[----:B0-----:R-:W-:-:S05]  /*00e0*/  IMAD.WIDE R2, R4, 0x4, R2 ;  /* 0x0000000404027825 */ /* 0x001fca00078e0202 */
[----:B-1----:R-:W2:Y:S04]  /*00f0*/  LDG.E.CONSTANT R0, desc[UR4][R2.64+-0x28] ;  /* 0xffffd80402007981 */ /* 0x002ea8000c1e9900 */
[----:B------:R-:W5:Y:S04]  /*0100*/  LDG.E.CONSTANT R21, desc[UR4][R2.64+-0x24] ;  /* 0xffffdc0402157981 */ /* 0x000f68000c1e9900 */
[----:B------:R-:W3:Y:S04]  /*0110*/  LDG.E.CONSTANT R23, desc[UR4][R2.64+-0x20] ;  /* 0xffffe00402177981 */ /* 0x000ee8000c1e9900 */
[----:B------:R-:W4:Y:S04]  /*0120*/  LDG.E.CONSTANT R25, desc[UR4][R2.64+-0x1c] ;  /* 0xffffe40402197981 */ /* 0x000f28000c1e9900 */
        /* <DEDUP_REMOVED lines=16> */
[----:B------:R0:W4:Y:S02]  /*0230*/  LDG.E.CONSTANT R6, desc[UR4][R2.64+0x28] ;  /* 0x0000280402067981 */ /* 0x000124000c1e9900 */
[----:B0-----:R-:W0:Y:S02]  /*0240*/  LDC.64 R2, c[0x0][0x388] ;  /* 0x0000e200ff027b82 */ /* 0x001e240000000a00 */
[----:B0-----:R-:W-:-:S04]  /*0250*/  IMAD.WIDE R2, R4, 0x4, R2 ;  /* 0x0000000404027825 */ /* 0x001fc800078e0202 */
[----:B--2---:R-:W-:-:S04]  /*0260*/  FFMA R0, R0, UR8, RZ ;  /* 0x0000000800007c23 */ /* 0x004fc800080000ff */
[----:B-----5:R-:W-:-:S04]  /*0270*/  FFMA R0, R21, UR9, R0 ;  /* 0x0000000915007c23 */ /* 0x020fc80008000000 */
[----:B---3--:R-:W-:-:S04]  /*0280*/  FFMA R0, R23, UR10, R0 ;  /* 0x0000000a17007c23 */ /* 0x008fc80008000000 */
[----:B----4-:R-:W-:Y:S01]  /*0290*/  FFMA R0, R25, UR11, R0 ;  /* 0x0000000b19007c23 */ /* 0x010fe20008000000 */
[----:B------:R-:W0:Y:S03]  /*02a0*/  LDCU.128 UR8, c[0x3][0x20] ;  /* 0x00c00400ff0877ac */ /* 0x000e260008000c00 */
[----:B------:R-:W-:-:S04]  /*02b0*/  FFMA R0, R27, UR12, R0 ;  /* 0x0000000c1b007c23 */ /* 0x000fc80008000000 */
[----:B------:R-:W-:-:S04]  /*02c0*/  FFMA R0, R29, UR13, R0 ;  /* 0x0000000d1d007c23 */ /* 0x000fc80008000000 */
[----:B------:R-:W-:-:S04]  /*02d0*/  FFMA R19, R19, UR14, R0 ;  /* 0x0000000e13137c23 */ /* 0x000fc80008000000 */
[----:B------:R-:W-:Y:S01]  /*02e0*/  FFMA R18, R18, UR15, R19 ;  /* 0x0000000f12127c23 */ /* 0x000fe20008000013 */
[----:B------:R-:W1:Y:S03]  /*02f0*/  LDCU.128 UR12, c[0x3][0x30] ;  /* 0x00c00600ff0c77ac */ /* 0x000e660008000c00 */
[----:B0-----:R-:W-:-:S04]  /*0300*/  FFMA R17, R17, UR8, R18 ;  /* 0x0000000811117c23 */ /* 0x001fc80008000012 */
[----:B------:R-:W-:-:S04]  /*0310*/  FFMA R16, R16, UR9, R17 ;  /* 0x0000000910107c23 */ /* 0x000fc80008000011 */
[----:B------:R-:W-:-:S04]  /*0320*/  FFMA R15, R15, UR10, R16 ;  /* 0x0000000a0f0f7c23 */ /* 0x000fc80008000010 */
[----:B------:R-:W-:Y:S01]  /*0330*/  FFMA R14, R14, UR11, R15 ;  /* 0x0000000b0e0e7c23 */ /* 0x000fe2000800000f */
[----:B------:R-:W0:Y:S03]  /*0340*/  LDCU.128 UR8, c[0x3][0x40] ;  /* 0x00c00800ff0877ac */ /* 0x000e260008000c00 */
[----:B-1----:R-:W-:-:S04]  /*0350*/  FFMA R13, R13, UR12, R14 ;  /* 0x0000000c0d0d7c23 */ /* 0x002fc8000800000e */
[----:B------:R-:W-:-:S04]  /*0360*/  FFMA R12, R12, UR13, R13 ;  /* 0x0000000d0c0c7c23 */ /* 0x000fc8000800000d */
[----:B------:R-:W-:-:S04]  /*0370*/  FFMA R12, R5, UR14, R12 ;  /* 0x0000000e050c7c23 */ /* 0x000fc8000800000c */
[----:B------:R-:W-:-:S04]  /*0380*/  FFMA R11, R11, UR15, R12 ;  /* 0x0000000f0b0b7c23 */ /* 0x000fc8000800000c */
[----:B0-----:R-:W-:-:S04]  /*0390*/  FFMA R10, R10, UR8, R11 ;  /* 0x000000080a0a7c23 */ /* 0x001fc8000800000b */
[----:B------:R-:W-:-:S04]  /*03a0*/  FFMA R9, R9, UR9, R10 ;  /* 0x0000000909097c23 */ /* 0x000fc8000800000a */
[----:B------:R-:W-:-:S04]  /*03b0*/  FFMA R8, R8, UR10, R9 ;  /* 0x0000000a08087c23 */ /* 0x000fc80008000009 */
[----:B------:R-:W-:-:S04]  /*03c0*/  FFMA R7, R7, UR11, R8 ;  /* 0x0000000b07077c23 */ /* 0x000fc80008000008 */
[----:B------:R-:W-:-:S05]  /*03d0*/  FFMA R7, R6, UR6, R7 ;  /* 0x0000000606077c23 */ /* 0x000fca0008000007 */
[----:B------:R-:W-:Y:S01]  /*03e0*/  STG.E desc[UR4][R2.64], R7 ;  /* 0x0000000702007986 */ /* 0x000fe2000c101904 */
[----:B------:R-:W-:Y:S05]  /*03f0*/  EXIT ;  /* 0x000000000000794d */ /* 0x000fea0003800000 */
.L_x_6:
        /* <DEDUP_REMOVED lines=16> */
.L_x_14:


//--------------------- .text._Z13stencilConst1PfS_i --------------------------
	.section	.text._Z13stencilConst1PfS_i,"ax",@progbits
	.align	128
        .global         _Z13stencilConst1PfS_i
        .type           _Z13stencilConst1PfS_i,@function
        .size           _Z13stencilConst1PfS_i,(.L_x_15 - _Z13stencilConst1PfS_i)
        .other          _Z13stencilConst1PfS_i,@"STO_CUDA_ENTRY STV_DEFAULT"
_Z13stencilConst1PfS_i:
.text._Z13stencilConst1PfS_i:
        /* <DEDUP_REMOVED lines=15> */
[----:B-1----:R-:W2:Y:S04]  /*00f0*/  LDG.E R0, desc[UR4][R2.64+-0x28] ;  /* 0xffffd80402007981 */ /* 0x002ea8000c1e1900 */
[----:B------:R-:W5:Y:S04]  /*0100*/  LDG.E R21, desc[UR4][R2.64+-0x24] ;  /* 0xffffdc0402157981 */ /* 0x000f68000c1e1900 */
[----:B------:R-:W3:Y:S04]  /*0110*/  LDG.E R23, desc[UR4][R2.64+-0x20] ;  /* 0xffffe00402177981 */ /* 0x000ee8000c1e1900 */
[----:B------:R-:W4:Y:S04]  /*0120*/  LDG.E R25, desc[UR4][R2.64+-0x1c] ;  /* 0xffffe40402197981 */ /* 0x000f28000c1e1900 */
        /* <DEDUP_REMOVED lines=16> */
[----:B------:R0:W4:Y:S02]  /*0230*/  LDG.E R6, desc[UR4][R2.64+0x28] ;  /* 0x0000280402067981 */ /* 0x000124000c1e1900 */
        /* <DEDUP_REMOVED lines=28> */
.L_x_7:
        /* <DEDUP_REMOVED lines=16> */
.L_x_15:


//--------------------- .text._Z16stencilReadOnly3PfS_iS_ --------------------------
	.section	.text._Z16stencilReadOnly3PfS_iS_,"ax",@progbits
	.align	128
        .global         _Z16stencilReadOnly3PfS_iS_
        .type           _Z16stencilReadOnly3PfS_iS_,@function
        .size           _Z16stencilReadOnly3PfS_iS_,(.L_x_16 - _Z16stencilReadOnly3PfS_iS_)
        .other          _Z16stencilReadOnly3PfS_iS_,@"STO_CUDA_ENTRY STV_DEFAULT"
_Z16stencilReadOnly3PfS_iS_:
.text._Z16stencilReadOnly3PfS_iS_:
        /* <DEDUP_REMOVED lines=10> */
[----:B------:R-:W1:Y:S07]  /*00a0*/  LDCU.64 UR4, c[0x0][0x358] ;  /* 0x00006b00ff0477ac */ /* 0x000e6e0008000a00 */
[----:B------:R-:W2:Y:S08]  /*00b0*/  LDC.64 R8, c[0x0][0x398] ;  /* 0x0000e600ff087b82 */ /* 0x000eb00000000a00 */
[----:B------:R-:W3:Y:S01]  /*00c0*/  LDC.64 R2, c[0x0][0x398] ;  /* 0x0000e600ff027b82 */ /* 0x000ee20000000a00 */
[----:B0-----:R-:W-:-:S05]  /*00d0*/  IMAD.WIDE R4, R6, 0x4, R4 ;  /* 0x0000000406047825 */ /* 0x001fca00078e0204 */
[----:B-1----:R-:W4:Y:S04]  /*00e0*/  LDG.E.CONSTANT R0, desc[UR4][R4.64+-0x28] ;  /* 0xffffd80404007981 */ /* 0x002f28000c1e9900 */
[----:B--2---:R-:W4:Y:S04]  /*00f0*/  LDG.E.CONSTANT R11, desc[UR4][R8.64] ;  /* 0x00000004080b7981 */ /* 0x004f28000c1e9900 */
[----:B------:R-:W2:Y:S04]  /*0100*/  LDG.E.CONSTANT R13, desc[UR4][R4.64+-0x24] ;  /* 0xffffdc04040d7981 */ /* 0x000ea8000c1e9900 */
[----:B---3--:R-:W2:Y:S04]  /*0110*/  LDG.E.CONSTANT R10, desc[UR4][R2.64+0x4] ;  /* 0x00000404020a7981 */ /* 0x008ea8000c1e9900 */
[----:B------:R-:W3:Y:S04]  /*0120*/  LDG.E.CONSTANT R12, desc[UR4][R2.64+0x8] ;  /* 0x00000804020c7981 */ /* 0x000ee8000c1e9900 */
[----:B------:R-:W3:Y:S04]  /*0130*/  LDG.E.CONSTANT R25, desc[UR4][R4.64+-0x20] ;  /* 0xffffe00404197981 */ /* 0x000ee8000c1e9900 */
[----:B------:R-:W5:Y:S04]  /*0140*/  LDG.E.CONSTANT R14, desc[UR4][R2.64+0xc] ;  /* 0x00000c04020e7981 */ /* 0x000f68000c1e9900 */
        /* <DEDUP_REMOVED lines=14> */
[----:B------:R-:W5:Y:S01]  /*0230*/  LDG.E.CONSTANT R27, desc[UR4][R2.64+0x50] ;  /* 0x00005004021b7981 */ /* 0x000f62000c1e9900 */
[----:B----4-:R-:W-:-:S03]  /*0240*/  FFMA R0, R0, R11, RZ ;  /* 0x0000000b00007223 */ /* 0x010fc600000000ff */
[----:B------:R-:W4:Y:S01]  /*0250*/  LDG.E.CONSTANT R11, desc[UR4][R4.64] ;  /* 0x00000004040b7981 */ /* 0x000f22000c1e9900 */
[----:B--2---:R-:W-:-:S03]  /*0260*/  FFMA R0, R13, R10, R0 ;  /* 0x0000000a0d007223 */ /* 0x004fc60000000000 */
[----:B------:R-:W4:Y:S04]  /*0270*/  LDG.E.CONSTANT R10, desc[UR4][R2.64+0x28] ;  /* 0x00002804020a7981 */ /* 0x000f28000c1e9900 */
[----:B------:R-:W2:Y:S01]  /*0280*/  LDG.E.CONSTANT R13, desc[UR4][R4.64+0x4] ;  /* 0x00000404040d7981 */ /* 0x000ea2000c1e9900 */
[----:B---3--:R-:W-:-:S03]  /*0290*/  FFMA R0, R25, R12, R0 ;  /* 0x0000000c19007223 */ /* 0x008fc60000000000 */
[----:B------:R-:W2:Y:S04]  /*02a0*/  LDG.E.CONSTANT R12, desc[UR4][R2.64+0x2c] ;  /* 0x00002c04020c7981 */ /* 0x000ea8000c1e9900 */
[----:B------:R-:W3:Y:S01]  /*02b0*/  LDG.E.CONSTANT R25, desc[UR4][R4.64+0x24] ;  /* 0x0000240404197981 */ /* 0x000ee2000c1e9900 */
[----:B-----5:R-:W-:-:S03]  /*02c0*/  FFMA R0, R15, R14, R0 ;  /* 0x0000000e0f007223 */ /* 0x020fc60000000000 */
[----:B------:R-:W5:Y:S04]  /*02d0*/  LDG.E.CONSTANT R14, desc[UR4][R2.64+0x30] ;  /* 0x00003004020e7981 */ /* 0x000f68000c1e9900 */
[----:B------:R-:W5:Y:S01]  /*02e0*/  LDG.E.CONSTANT R15, desc[UR4][R4.64+0x8] ;  /* 0x00000804040f7981 */ /* 0x000f62000c1e9900 */
[----:B------:R-:W-:-:S03]  /*02f0*/  FFMA R0, R17, R16, R0 ;  /* 0x0000001011007223 */ /* 0x000fc60000000000 */
[----:B------:R-:W3:Y:S04]  /*0300*/  LDG.E.CONSTANT R16, desc[UR4][R2.64+0x34] ;  /* 0x0000340402107981 */ /* 0x000ee8000c1e9900 */
[----:B------:R-:W3:Y:S01]  /*0310*/  LDG.E.CONSTANT R17, desc[UR4][R4.64+0xc] ;  /* 0x00000c0404117981 */ /* 0x000ee2000c1e9900 */
        /* <DEDUP_REMOVED lines=14> */
[----:B------:R-:W3:Y:S04]  /*0400*/  LDG.E.CONSTANT R8, desc[UR4][R4.64+0x20] ;  /* 0x0000200404087981 */ /* 0x000ee8000c1e9900 */
[----:B------:R-:W3:Y:S01]  /*0410*/  LDG.E.CONSTANT R24, desc[UR4][R2.64+0x4c] ;  /* 0x00004c0402187981 */ /* 0x000ee2000c1e9900 */
[----:B----4-:R-:W-:-:S04]  /*0420*/  FFMA R10, R11, R10, R28 ;  /* 0x0000000a0b0a7223 */ /* 0x010fc8000000001c */
[----:B--2---:R-:W-:-:S04]  /*0430*/  FFMA R10, R13, R12, R10 ;  /* 0x0000000c0d0a7223 */ /* 0x004fc8000000000a */
[----:B-----5:R-:W-:-:S04]  /*0440*/  FFMA R10, R15, R14, R10 ;  /* 0x0000000e0f0a7223 */ /* 0x020fc8000000000a */
[----:B---3--:R-:W-:Y:S02]  /*0450*/  FFMA R17, R17, R16, R10 ;  /* 0x0000001011117223 */ /* 0x008fe4000000000a */
[----:B------:R-:W0:Y:S02]  /*0460*/  LDC.64 R10, c[0x0][0x388] ;  /* 0x0000e200ff0a7b82 */ /* 0x000e240000000a00 */
[----:B------:R-:W-:-:S04]  /*0470*/  FFMA R9, R0, R9, R17 ;  /* 0x0000000900097223 */ /* 0x000fc80000000011 */
[----:B------:R-:W-:-:S04]  /*0480*/  FFMA R9, R22, R23, R9 ;  /* 0x0000001716097223 */ /* 0x000fc80000000009 */
[----:B------:R-:W-:-:S04]  /*0490*/  FFMA R9, R20, R21, R9 ;  /* 0x0000001514097223 */ /* 0x000fc80000000009 */
[----:B------:R-:W-:-:S04]  /*04a0*/  FFMA R9, R18, R19, R9 ;  /* 0x0000001312097223 */ /* 0x000fc80000000009 */
[----:B------:R-:W-:-:S04]  /*04b0*/  FFMA R8, R8, R7, R9 ;  /* 0x0000000708087223 */ /* 0x000fc80000000009 */
[----:B------:R-:W-:Y:S01]  /*04c0*/  FFMA R25, R25, R24, R8 ;  /* 0x0000001819197223 */ /* 0x000fe20000000008 */
[----:B0-----:R-:W-:-:S04]  /*04d0*/  IMAD.WIDE R10, R6, 0x4, R10 ;  /* 0x00000004060a7825 */ /* 0x001fc800078e020a */
[----:B------:R-:W-:-:S05]  /*04e0*/  FFMA R25, R26, R27, R25 ;  /* 0x0000001b1a197223 */ /* 0x000fca0000000019 */
[----:B------:R-:W-:Y:S01]  /*04f0*/  STG.E desc[UR4][R10.64], R25 ;  /* 0x000000190a007986 */ /* 0x000fe2000c101904 */
[----:B------:R-:W-:Y:S05]  /*0500*/  EXIT ;  /* 0x000000000000794d */ /* 0x000fea0003800000 */
.L_x_8:
        /* <DEDUP_REMOVED lines=15> */
.L_x_16:


//--------------------- .text._Z16stencilReadOnly2PfS_iS_ --------------------------
	.section	.text._Z16stencilReadOnly2PfS_iS_,"ax",@progbits
	.align	128
        .global         _Z16stencilReadOnly2PfS_iS_
        .type           _Z16stencilReadOnly2PfS_iS_,@function
        .size           _Z16stencilReadOnly2PfS_iS_,(.L_x_17 - _Z16stencilReadOnly2PfS_iS_)
        .other          _Z16stencilReadOnly2PfS_iS_,@"STO_CUDA_ENTRY STV_DEFAULT"
_Z16stencilReadOnly2PfS_iS_:
.text._Z16stencilReadOnly2PfS_iS_:
        /* <DEDUP_REMOVED lines=11> */
[----:B------:R-:W2:Y:S01]  /*00b0*/  LDC.64 R2, c[0x0][0x398] ;  /* 0x0000e600ff027b82 */ /* 0x000ea20000000a00 */
[----:B0-----:R-:W-:-:S05]  /*00c0*/  IMAD.WIDE R4, R6, 0x4, R4 ;  /* 0x0000000406047825 */ /* 0x001fca00078e0204 */
[----:B-1----:R-:W3:Y:S04]  /*00d0*/  LDG.E.CONSTANT R0, desc[UR4][R4.64+-0x28] ;  /* 0xffffd80404007981 */ /* 0x002ee8000c1e9900 */
[----:B--2---:R-:W3:Y:S04]  /*00e0*/  LDG.E R11, desc[UR4][R2.64] ;  /* 0x00000004020b7981 */ /* 0x004ee8000c1e1900 */
[----:B------:R-:W2:Y:S04]  /*00f0*/  LDG.E R10, desc[UR4][R2.64+0x4] ;  /* 0x00000404020a7981 */ /* 0x000ea8000c1e1900 */
[----:B------:R-:W2:Y:S04]  /*0100*/  LDG.E.CONSTANT R13, desc[UR4][R4.64+-0x24] ;  /* 0xffffdc04040d7981 */ /* 0x000ea8000c1e9900 */
[----:B------:R-:W4:Y:S04]  /*0110*/  LDG.E R12, desc[UR4][R2.64+0x8] ;  /* 0x00000804020c7981 */ /* 0x000f28000c1e1900 */
[----:B------:R-:W4:Y:S04]  /*0120*/  LDG.E.CONSTANT R25, desc[UR4][R4.64+-0x20] ;  /* 0xffffe00404197981 */ /* 0x000f28000c1e9900 */
[----:B------:R-:W5:Y:S04]  /*0130*/  LDG.E R14, desc[UR4][R2.64+0xc] ;  /* 0x00000c04020e7981 */ /* 0x000f68000c1e1900 */
[----:B------:R-:W5:Y:S04]  /*0140*/  LDG.E.CONSTANT R15, desc[UR4][R4.64+-0x1c] ;  /* 0xffffe404040f7981 */ /* 0x000f68000c1e9900 */
        /* <DEDUP_REMOVED lines=12> */
[----:B------:R-:W5:Y:S04]  /*0210*/  LDG.E.CONSTANT R26, desc[UR4][R4.64+0x28] ;  /* 0x00002804041a7981 */ /* 0x000f68000c1e9900 */
[----:B------:R-:W5:Y:S01]  /*0220*/  LDG.E R27, desc[UR4][R2.64+0x50] ;  /* 0x00005004021b7981 */ /* 0x000f62000c1e1900 */
[----:B---3--:R-:W-:-:S03]  /*0230*/  FFMA R0, R0, R11, RZ ;  /* 0x0000000b00007223 */ /* 0x008fc600000000ff */
[----:B------:R-:W3:Y:S01]  /*0240*/  LDG.E.CONSTANT R11, desc[UR4][R4.64] ;  /* 0x00000004040b7981 */ /* 0x000ee2000c1e9900 */
[----:B--2---:R-:W-:-:S03]  /*0250*/  FFMA R0, R13, R10, R0 ;  /* 0x0000000a0d007223 */ /* 0x004fc60000000000 */
[----:B------:R-:W3:Y:S04]  /*0260*/  LDG.E R10, desc[UR4][R2.64+0x28] ;  /* 0x00002804020a7981 */ /* 0x000ee8000c1e1900 */
[----:B------:R-:W2:Y:S01]  /*0270*/  LDG.E.CONSTANT R13, desc[UR4][R4.64+0x4] ;  /* 0x00000404040d7981 */ /* 0x000ea2000c1e9900 */
[----:B----4-:R-:W-:-:S03]  /*0280*/  FFMA R0, R25, R12, R0 ;  /* 0x0000000c19007223 */ /* 0x010fc60000000000 */
[----:B------:R-:W2:Y:S04]  /*0290*/  LDG.E R12, desc[UR4][R2.64+0x2c] ;  /* 0x00002c04020c7981 */ /* 0x000ea8000c1e1900 */
[----:B------:R-:W4:Y:S01]  /*02a0*/  LDG.E.CONSTANT R25, desc[UR4][R4.64+0x24] ;  /* 0x0000240404197981 */ /* 0x000f22000c1e9900 */
[----:B-----5:R-:W-:-:S03]  /*02b0*/  FFMA R0, R15, R14, R0 ;  /* 0x0000000e0f007223 */ /* 0x020fc60000000000 */
[----:B------:R-:W5:Y:S04]  /*02c0*/  LDG.E R14, desc[UR4][R2.64+0x30] ;  /* 0x00003004020e7981 */ /* 0x000f68000c1e1900 */
[----:B------:R-:W5:Y:S01]  /*02d0*/  LDG.E.CONSTANT R15, desc[UR4][R4.64+0x8] ;  /* 0x00000804040f7981 */ /* 0x000f62000c1e9900 */
[----:B------:R-:W-:-:S03]  /*02e0*/  FFMA R0, R17, R16, R0 ;  /* 0x0000001011007223 */ /* 0x000fc60000000000 */
[----:B------:R-:W4:Y:S04]  /*02f0*/  LDG.E R16, desc[UR4][R2.64+0x34] ;  /* 0x0000340402107981 */ /* 0x000f28000c1e1900 */
[----:B------:R-:W4:Y:S01]  /*0300*/  LDG.E.CONSTANT R17, desc[UR4][R4.64+0xc] ;  /* 0x00000c0404117981 */ /* 0x000f22000c1e9900 */
        /* <DEDUP_REMOVED lines=14> */
[----:B------:R-:W4:Y:S04]  /*03f0*/  LDG.E.CONSTANT R8, desc[UR4][R4.64+0x20] ;  /* 0x0000200404087981 */ /* 0x000f28000c1e9900 */
[----:B------:R-:W4:Y:S01]  /*0400*/  LDG.E R24, desc[UR4][R2.64+0x4c] ;  /* 0x00004c0402187981 */ /* 0x000f22000c1e1900 */
[----:B---3--:R-:W-:-:S04]  /*0410*/  FFMA R10, R11, R10, R28 ;  /* 0x0000000a0b0a7223 */ /* 0x008fc8000000001c */
[----:B--2---:R-:W-:-:S04]  /*0420*/  FFMA R10, R13, R12, R10 ;  /* 0x0000000c0d0a7223 */ /* 0x004fc8000000000a */
[----:B-----5:R-:W-:-:S04]  /*0430*/  FFMA R10, R15, R14, R10 ;  /* 0x0000000e0f0a7223 */ /* 0x020fc8000000000a */
[----:B----4-:R-:W-:Y:S02]  /*0440*/  FFMA R17, R17, R16, R10 ;  /* 0x0000001011117223 */ /* 0x010fe4000000000a */
        /* <DEDUP_REMOVED lines=11> */
.L_x_9:
        /* <DEDUP_REMOVED lines=16> */
.L_x_17:


//--------------------- .text._Z16stencilReadOnly1PfS_iS_ --------------------------
	.section	.text._Z16stencilReadOnly1PfS_iS_,"ax",@progbits
	.align	128
        .global         _Z16stencilReadOnly1PfS_iS_
        .type           _Z16stencilReadOnly1PfS_iS_,@function
        .size           _Z16stencilReadOnly1PfS_iS_,(.L_x_18 - _Z16stencilReadOnly1PfS_iS_)
        .other          _Z16stencilReadOnly1PfS_iS_,@"STO_CUDA_ENTRY STV_DEFAULT"
_Z16stencilReadOnly1PfS_iS_:
.text._Z16stencilReadOnly1PfS_iS_:
        /* <DEDUP_REMOVED lines=14> */
[----:B-1----:R-:W4:Y:S04]  /*00e0*/  LDG.E R0, desc[UR4][R4.64+-0x28] ;  /* 0xffffd80404007981 */ /* 0x002f28000c1e1900 */
[----:B--2---:R-:W4:Y:S04]  /*00f0*/  LDG.E.CONSTANT R11, desc[UR4][R8.64] ;  /* 0x00000004080b7981 */ /* 0x004f28000c1e9900 */
[----:B------:R-:W2:Y:S04]  /*0100*/  LDG.E R13, desc[UR4][R4.64+-0x24] ;  /* 0xffffdc04040d7981 */ /* 0x000ea8000c1e1900 */
[----:B---3--:R-:W2:Y:S04]  /*0110*/  LDG.E.CONSTANT R10, desc[UR4][R2.64+0x4] ;  /* 0x00000404020a7981 */ /* 0x008ea8000c1e9900 */
[----:B------:R-:W3:Y:S04]  /*0120*/  LDG.E.CONSTANT R12, desc[UR4][R2.64+0x8] ;  /* 0x00000804020c7981 */ /* 0x000ee8000c1e9900 */
[----:B------:R-:W3:Y:S04]  /*0130*/  LDG.E R25, desc[UR4][R4.64+-0x20] ;  /* 0xffffe00404197981 */ /* 0x000ee8000c1e1900 */
        /* <DEDUP_REMOVED lines=14> */
[----:B------:R-:W5:Y:S04]  /*0220*/  LDG.E R26, desc[UR4][R4.64+0x28] ;  /* 0x00002804041a7981 */ /* 0x000f68000c1e1900 */
[----:B------:R-:W5:Y:S01]  /*0230*/  LDG.E.CONSTANT R27, desc[UR4][R2.64+0x50] ;  /* 0x00005004021b7981 */ /* 0x000f62000c1e9900 */
[----:B----4-:R-:W-:-:S03]  /*0240*/  FFMA R0, R0, R11, RZ ;  /* 0x0000000b00007223 */ /* 0x010fc600000000ff */
[----:B------:R-:W4:Y:S01]  /*0250*/  LDG.E R11, desc[UR4][R4.64] ;  /* 0x00000004040b7981 */ /* 0x000f22000c1e1900 */
[----:B--2---:R-:W-:-:S03]  /*0260*/  FFMA R0, R13, R10, R0 ;  /* 0x0000000a0d007223 */ /* 0x004fc60000000000 */
[----:B------:R-:W4:Y:S04]  /*0270*/  LDG.E.CONSTANT R10, desc[UR4][R2.64+0x28] ;  /* 0x00002804020a7981 */ /* 0x000f28000c1e9900 */
[----:B------:R-:W2:Y:S01]  /*0280*/  LDG.E R13, desc[UR4][R4.64+0x4] ;  /* 0x00000404040d7981 */ /* 0x000ea2000c1e1900 */
[----:B---3--:R-:W-:-:S03]  /*0290*/  FFMA R0, R25, R12, R0 ;  /* 0x0000000c19007223 */ /* 0x008fc60000000000 */
[----:B------:R-:W2:Y:S04]  /*02a0*/  LDG.E.CONSTANT R12, desc[UR4][R2.64+0x2c] ;  /* 0x00002c04020c7981 */ /* 0x000ea8000c1e9900 */
[----:B------:R-:W3:Y:S01]  /*02b0*/  LDG.E R25, desc[UR4][R4.64+0x24] ;  /* 0x0000240404197981 */ /* 0x000ee2000c1e1900 */
[----:B-----5:R-:W-:-:S03]  /*02c0*/  FFMA R0, R15, R14, R0 ;  /* 0x0000000e0f007223 */ /* 0x020fc60000000000 */
[----:B------:R-:W5:Y:S04]  /*02d0*/  LDG.E.CONSTANT R14, desc[UR4][R2.64+0x30] ;  /* 0x00003004020e7981 */ /* 0x000f68000c1e9900 */
[----:B------:R-:W5:Y:S01]  /*02e0*/  LDG.E R15, desc[UR4][R4.64+0x8] ;  /* 0x00000804040f7981 */ /* 0x000f62000c1e1900 */
[----:B------:R-:W-:-:S03]  /*02f0*/  FFMA R0, R17, R16, R0 ;  /* 0x0000001011007223 */ /* 0x000fc60000000000 */
[----:B------:R-:W3:Y:S04]  /*0300*/  LDG.E.CONSTANT R16, desc[UR4][R2.64+0x34] ;  /* 0x0000340402107981 */ /* 0x000ee8000c1e9900 */
[----:B------:R-:W3:Y:S01]  /*0310*/  LDG.E R17, desc[UR4][R4.64+0xc] ;  /* 0x00000c0404117981 */ /* 0x000ee2000c1e1900 */
        /* <DEDUP_REMOVED lines=14> */
[----:B------:R-:W3:Y:S04]  /*0400*/  LDG.E R8, desc[UR4][R4.64+0x20] ;  /* 0x0000200404087981 */ /* 0x000ee8000c1e1900 */
        /* <DEDUP_REMOVED lines=16> */
.L_x_10:
        /* <DEDUP_REMOVED lines=15> */
.L_x_18:


//--------------------- .text._Z7stencilPfS_iS_   --------------------------
	.section	.text._Z7stencilPfS_iS_,"ax",@progbits
	.align	128
        .global         _Z7stencilPfS_iS_
        .type           _Z7stencilPfS_iS_,@function
        .size           _Z7stencilPfS_iS_,(.L_x_19 - _Z7stencilPfS_iS_)
        .other          _Z7stencilPfS_iS_,@"STO_CUDA_ENTRY STV_DEFAULT"
_Z7stencilPfS_iS_:
.text._Z7stencilPfS_iS_:
        /* <DEDUP_REMOVED lines=13> */
[----:B-1----:R-:W3:Y:S04]  /*00d0*/  LDG.E R0, desc[UR4][R4.64+-0x28] ;  /* 0xffffd80404007981 */ /* 0x002ee8000c1e1900 */
[----:B--2---:R-:W3:Y:S04]  /*00e0*/  LDG.E R11, desc[UR4][R2.64] ;  /* 0x00000004020b7981 */ /* 0x004ee8000c1e1900 */
[----:B------:R-:W2:Y:S04]  /*00f0*/  LDG.E R10, desc[UR4][R2.64+0x4] ;  /* 0x00000404020a7981 */ /* 0x000ea8000c1e1900 */
[----:B------:R-:W2:Y:S04]  /*0100*/  LDG.E R13, desc[UR4][R4.64+-0x24] ;  /* 0xffffdc04040d7981 */ /* 0x000ea8000c1e1900 */
[----:B------:R-:W4:Y:S04]  /*0110*/  LDG.E R12, desc[UR4][R2.64+0x8] ;  /* 0x00000804020c7981 */ /* 0x000f28000c1e1900 */
[----:B------:R-:W4:Y:S04]  /*0120*/  LDG.E R25, desc[UR4][R4.64+-0x20] ;  /* 0xffffe00404197981 */ /* 0x000f28000c1e1900 */
[----:B------:R-:W5:Y:S04]  /*0130*/  LDG.E R14, desc[UR4][R2.64+0xc] ;  /* 0x00000c04020e7981 */ /* 0x000f68000c1e1900 */
        /* <DEDUP_REMOVED lines=14> */
[----:B------:R-:W5:Y:S01]  /*0220*/  LDG.E R27, desc[UR4][R2.64+0x50] ;  /* 0x00005004021b7981 */ /* 0x000f62000c1e1900 */
[----:B---3--:R-:W-:-:S03]  /*0230*/  FFMA R0, R0, R11, RZ ;  /* 0x0000000b00007223 */ /* 0x008fc600000000ff */
[----:B------:R-:W3:Y:S01]  /*0240*/  LDG.E R11, desc[UR4][R4.64] ;  /* 0x00000004040b7981 */ /* 0x000ee2000c1e1900 */
[----:B--2---:R-:W-:-:S03]  /*0250*/  FFMA R0, R13, R10, R0 ;  /* 0x0000000a0d007223 */ /* 0x004fc60000000000 */
[----:B------:R-:W3:Y:S04]  /*0260*/  LDG.E R10, desc[UR4][R2.64+0x28] ;  /* 0x00002804020a7981 */ /* 0x000ee8000c1e1900 */
[----:B------:R-:W2:Y:S01]  /*0270*/  LDG.E R13, desc[UR4][R4.64+0x4] ;  /* 0x00000404040d7981 */ /* 0x000ea2000c1e1900 */
[----:B----4-:R-:W-:-:S03]  /*0280*/  FFMA R0, R25, R12, R0 ;  /* 0x0000000c19007223 */ /* 0x010fc60000000000 */
[----:B------:R-:W2:Y:S04]  /*0290*/  LDG.E R12, desc[UR4][R2.64+0x2c] ;  /* 0x00002c04020c7981 */ /* 0x000ea8000c1e1900 */
[----:B------:R-:W4:Y:S01]  /*02a0*/  LDG.E R25, desc[UR4][R4.64+0x24] ;  /* 0x0000240404197981 */ /* 0x000f22000c1e1900 */
[----:B-----5:R-:W-:-:S03]  /*02b0*/  FFMA R0, R15, R14, R0 ;  /* 0x0000000e0f007223 */ /* 0x020fc60000000000 */
[----:B------:R-:W5:Y:S04]  /*02c0*/  LDG.E R14, desc[UR4][R2.64+0x30] ;  /* 0x00003004020e7981 */ /* 0x000f68000c1e1900 */
[----:B------:R-:W5:Y:S01]  /*02d0*/  LDG.E R15, desc[UR4][R4.64+0x8] ;  /* 0x00000804040f7981 */ /* 0x000f62000c1e1900 */
[----:B------:R-:W-:-:S03]  /*02e0*/  FFMA R0, R17, R16, R0 ;  /* 0x0000001011007223 */ /* 0x000fc60000000000 */
[----:B------:R-:W4:Y:S04]  /*02f0*/  LDG.E R16, desc[UR4][R2.64+0x34] ;  /* 0x0000340402107981 */ /* 0x000f28000c1e1900 */
[----:B------:R-:W4:Y:S01]  /*0300*/  LDG.E R17, desc[UR4][R4.64+0xc] ;  /* 0x00000c0404117981 */ /* 0x000f22000c1e1900 */
        /* <DEDUP_REMOVED lines=14> */
[----:B------:R-:W4:Y:S04]  /*03f0*/  LDG.E R8, desc[UR4][R4.64+0x20] ;  /* 0x0000200404087981 */ /* 0x000f28000c1e1900 */
        /* <DEDUP_REMOVED lines=16> */
.L_x_11:
        /* <DEDUP_REMOVED lines=16> */
.L_x_19:


//--------------------- .nv.shared._Z14stencilShared2PfS_i --------------------------
	.section	.nv.shared._Z14stencilShared2PfS_i,"aw",@nobits
	.sectionflags	@""
	.align	4
.nv.shared._Z14stencilShared2PfS_i:
	.zero		5204


//--------------------- .nv.shared.reserved.0     --------------------------
	.section	.nv.shared.reserved.0,"aw",@nobits
	.weak		__nv_reservedSMEM_offset_0_alias
	.size		__nv_reservedSMEM_offset_0_alias, 0, 64
	.other		__nv_reservedSMEM_offset_0_alias,@"STO_CUDA_RESERVED_SHARED STV_DEFAULT"
__nv_reservedSMEM_offset_0_alias:
	.zero		0
	.zero		64


//--------------------- .nv.shared._Z14stencilShared1PfS_i --------------------------
	.section	.nv.shared._Z14stencilShared1PfS_i,"aw",@nobits
	.sectionflags	@""
	.align	4
.nv.shared._Z14stencilShared1PfS_i:
	.zero		5204


//--------------------- .nv.constant0._Z14stencilShared2PfS_i --------------------------
	.section	.nv.constant0._Z14stencilShared2PfS_i,"a",@progbits
	.sectionflags	@""
	.align	4
.nv.constant0._Z14stencilShared2PfS_i:
	.zero		916


//--------------------- .nv.constant0._Z14stencilShared1PfS_i --------------------------
	.section	.nv.constant0._Z14stencilShared1PfS_i,"a",@progbits
	.sectionflags	@""
	.align	4
.nv.constant0._Z14stencilShared1PfS_i:
	.zero		916


//--------------------- .nv.constant0._Z13stencilConst2PfS_i --------------------------
	.section	.nv.constant0._Z13stencilConst2PfS_i,"a",@progbits
	.sectionflags	@""
	.align	4
.nv.constant0._Z13stencilConst2PfS_i:
	.zero		916


//--------------------- .nv.constant0._Z13stencilConst1PfS_i --------------------------
	.section	.nv.constant0._Z13stencilConst1PfS_i,"a",@progbits
	.sectionflags	@""
	.align	4
.nv.constant0._Z13stencilConst1PfS_i:
	.zero		916


//--------------------- .nv.constant0._Z16stencilReadOnly3PfS_iS_ --------------------------
	.section	.nv.constant0._Z16stencilReadOnly3PfS_iS_,"a",@progbits
	.sectionflags	@""
	.align	4
.nv.constant0._Z16stencilReadOnly3PfS_iS_:
	.zero		928


//--------------------- .nv.constant0._Z16stencilReadOnly2PfS_iS_ --------------------------
	.section	.nv.constant0._Z16stencilReadOnly2PfS_iS_,"a",@progbits
	.sectionflags	@""
	.align	4
.nv.constant0._Z16stencilReadOnly2PfS_iS_:
	.zero		928


//--------------------- .nv.constant0._Z16stencilReadOnly1PfS_iS_ --------------------------
	.section	.nv.constant0._Z16stencilReadOnly1PfS_iS_,"a",@progbits
	.sectionflags	@""
	.align	4
.nv.constant0._Z16stencilReadOnly1PfS_iS_:
	.zero		928


//--------------------- .nv.constant0._Z7stencilPfS_iS_ --------------------------
	.section	.nv.constant0._Z7stencilPfS_iS_,"a",@progbits
	.sectionflags	@""
	.align	4
.nv.constant0._Z7stencilPfS_iS_:
	.zero		928


//--------------------- SYMBOLS --------------------------

	.type		.nv.reservedSmem.offset0,@object
	.size		.nv.reservedSmem.offset0,0x4
	.type		.nv.reservedSmem.cap,@object
	.size		.nv.reservedSmem.cap,0x4
